//
// Generated by NVIDIA NVVM Compiler
//
// Compiler Build ID: CL-27506705
// Cuda compilation tools, release 10.2, V10.2.89
// Based on LLVM 3.4svn
//

.version 6.5
.target sm_30
.address_size 64

	// .globl	default_function_kernel0
// _ZZ24default_function_kernel0E15pad_temp_shared has been demoted
// _ZZ24default_function_kernel0E18placeholder_shared has been demoted

.visible .entry default_function_kernel0(
	.param .u64 default_function_kernel0_param_0,
	.param .u64 default_function_kernel0_param_1,
	.param .u64 default_function_kernel0_param_2,
	.param .u64 default_function_kernel0_param_3
)
{
	.reg .pred 	%p<3>;
	.reg .f32 	%f<652>;
	.reg .b32 	%r<32>;
	.reg .b64 	%rd<17>;
	// demoted variable
	.shared .align 4 .b8 _ZZ24default_function_kernel0E15pad_temp_shared[3136];
	// demoted variable
	.shared .align 4 .b8 _ZZ24default_function_kernel0E18placeholder_shared[288];

	ld.param.u64 	%rd7, [default_function_kernel0_param_0];
	ld.param.u64 	%rd4, [default_function_kernel0_param_1];
	ld.param.u64 	%rd5, [default_function_kernel0_param_2];
	ld.param.u64 	%rd6, [default_function_kernel0_param_3];
	mov.u32 	%r1, %ctaid.x;
	shr.s32 	%r5, %r1, 2;
	mov.u32 	%r2, %tid.x;
	mad.lo.s32 	%r6, %r5, 784, %r2;
	cvta.to.global.u64 	%rd8, %rd7;
	mul.wide.s32 	%rd9, %r6, 4;
	add.s64 	%rd1, %rd8, %rd9;
	ld.global.f32 	%f1, [%rd1];
	shl.b32 	%r7, %r2, 2;
	mov.u32 	%r8, _ZZ24default_function_kernel0E15pad_temp_shared;
	add.s32 	%r3, %r8, %r7;
	st.shared.f32 	[%r3], %f1;
	ld.global.f32 	%f2, [%rd1+416];
	st.shared.f32 	[%r3+416], %f2;
	ld.global.f32 	%f3, [%rd1+832];
	st.shared.f32 	[%r3+832], %f3;
	ld.global.f32 	%f4, [%rd1+1248];
	st.shared.f32 	[%r3+1248], %f4;
	ld.global.f32 	%f5, [%rd1+1664];
	st.shared.f32 	[%r3+1664], %f5;
	ld.global.f32 	%f6, [%rd1+2080];
	st.shared.f32 	[%r3+2080], %f6;
	ld.global.f32 	%f7, [%rd1+2496];
	st.shared.f32 	[%r3+2496], %f7;
	setp.gt.s32	%p1, %r2, 55;
	@%p1 bra 	BB0_2;

	ld.global.f32 	%f8, [%rd1+2912];
	st.shared.f32 	[%r3+2912], %f8;

BB0_2:
	setp.gt.s32	%p2, %r2, 71;
	@%p2 bra 	BB0_4;

	cvta.to.global.u64 	%rd10, %rd4;
	and.b32  	%r9, %r1, 3;
	mad.lo.s32 	%r10, %r9, 72, %r2;
	mul.wide.s32 	%rd11, %r10, 4;
	add.s64 	%rd12, %rd10, %rd11;
	ld.global.f32 	%f9, [%rd12];
	mov.u32 	%r12, _ZZ24default_function_kernel0E18placeholder_shared;
	add.s32 	%r13, %r12, %r7;
	st.shared.f32 	[%r13], %f9;

BB0_4:
	cvta.to.global.u64 	%rd2, %rd5;
	cvta.to.global.u64 	%rd3, %rd6;
	and.b32  	%r4, %r1, 3;
	bar.sync 	0;
	mul.hi.s32 	%r14, %r2, 1321528399;
	shr.u32 	%r15, %r14, 31;
	shr.s32 	%r16, %r14, 2;
	add.s32 	%r17, %r16, %r15;
	mul.lo.s32 	%r18, %r17, 13;
	sub.s32 	%r19, %r2, %r18;
	shl.b32 	%r20, %r19, 1;
	shl.b32 	%r21, %r19, 3;
	add.s32 	%r23, %r8, %r21;
	mul.lo.s32 	%r24, %r17, 9;
	shl.b32 	%r25, %r24, 2;
	mov.u32 	%r26, _ZZ24default_function_kernel0E18placeholder_shared;
	add.s32 	%r27, %r26, %r25;
	ld.shared.f32 	%f10, [%r27];
	ld.shared.f32 	%f11, [%r23];
	fma.rn.f32 	%f12, %f11, %f10, 0f00000000;
	ld.shared.f32 	%f13, [%r23+112];
	fma.rn.f32 	%f14, %f13, %f10, 0f00000000;
	ld.shared.f32 	%f15, [%r23+224];
	fma.rn.f32 	%f16, %f15, %f10, 0f00000000;
	ld.shared.f32 	%f17, [%r23+336];
	fma.rn.f32 	%f18, %f17, %f10, 0f00000000;
	ld.shared.f32 	%f19, [%r23+448];
	fma.rn.f32 	%f20, %f19, %f10, 0f00000000;
	ld.shared.f32 	%f21, [%r23+560];
	fma.rn.f32 	%f22, %f21, %f10, 0f00000000;
	ld.shared.f32 	%f23, [%r23+672];
	fma.rn.f32 	%f24, %f23, %f10, 0f00000000;
	ld.shared.f32 	%f25, [%r23+784];
	fma.rn.f32 	%f26, %f25, %f10, 0f00000000;
	ld.shared.f32 	%f27, [%r23+896];
	fma.rn.f32 	%f28, %f27, %f10, 0f00000000;
	ld.shared.f32 	%f29, [%r23+1008];
	fma.rn.f32 	%f30, %f29, %f10, 0f00000000;
	ld.shared.f32 	%f31, [%r23+1120];
	fma.rn.f32 	%f32, %f31, %f10, 0f00000000;
	ld.shared.f32 	%f33, [%r23+1232];
	fma.rn.f32 	%f34, %f33, %f10, 0f00000000;
	ld.shared.f32 	%f35, [%r23+1344];
	fma.rn.f32 	%f36, %f35, %f10, 0f00000000;
	ld.shared.f32 	%f37, [%r23+1456];
	fma.rn.f32 	%f38, %f37, %f10, 0f00000000;
	ld.shared.f32 	%f39, [%r23+1568];
	fma.rn.f32 	%f40, %f39, %f10, 0f00000000;
	ld.shared.f32 	%f41, [%r23+1680];
	fma.rn.f32 	%f42, %f41, %f10, 0f00000000;
	ld.shared.f32 	%f43, [%r23+1792];
	fma.rn.f32 	%f44, %f43, %f10, 0f00000000;
	ld.shared.f32 	%f45, [%r23+1904];
	fma.rn.f32 	%f46, %f45, %f10, 0f00000000;
	ld.shared.f32 	%f47, [%r23+2016];
	fma.rn.f32 	%f48, %f47, %f10, 0f00000000;
	ld.shared.f32 	%f49, [%r23+2128];
	fma.rn.f32 	%f50, %f49, %f10, 0f00000000;
	ld.shared.f32 	%f51, [%r23+2240];
	fma.rn.f32 	%f52, %f51, %f10, 0f00000000;
	ld.shared.f32 	%f53, [%r23+2352];
	fma.rn.f32 	%f54, %f53, %f10, 0f00000000;
	ld.shared.f32 	%f55, [%r23+2464];
	fma.rn.f32 	%f56, %f55, %f10, 0f00000000;
	ld.shared.f32 	%f57, [%r23+2576];
	fma.rn.f32 	%f58, %f57, %f10, 0f00000000;
	ld.shared.f32 	%f59, [%r23+2688];
	fma.rn.f32 	%f60, %f59, %f10, 0f00000000;
	ld.shared.f32 	%f61, [%r23+2800];
	fma.rn.f32 	%f62, %f61, %f10, 0f00000000;
	ld.shared.f32 	%f63, [%r27+12];
	fma.rn.f32 	%f64, %f13, %f63, %f12;
	fma.rn.f32 	%f65, %f15, %f63, %f14;
	fma.rn.f32 	%f66, %f17, %f63, %f16;
	fma.rn.f32 	%f67, %f19, %f63, %f18;
	fma.rn.f32 	%f68, %f21, %f63, %f20;
	fma.rn.f32 	%f69, %f23, %f63, %f22;
	fma.rn.f32 	%f70, %f25, %f63, %f24;
	fma.rn.f32 	%f71, %f27, %f63, %f26;
	fma.rn.f32 	%f72, %f29, %f63, %f28;
	fma.rn.f32 	%f73, %f31, %f63, %f30;
	fma.rn.f32 	%f74, %f33, %f63, %f32;
	fma.rn.f32 	%f75, %f35, %f63, %f34;
	fma.rn.f32 	%f76, %f37, %f63, %f36;
	fma.rn.f32 	%f77, %f39, %f63, %f38;
	fma.rn.f32 	%f78, %f41, %f63, %f40;
	fma.rn.f32 	%f79, %f43, %f63, %f42;
	fma.rn.f32 	%f80, %f45, %f63, %f44;
	fma.rn.f32 	%f81, %f47, %f63, %f46;
	fma.rn.f32 	%f82, %f49, %f63, %f48;
	fma.rn.f32 	%f83, %f51, %f63, %f50;
	fma.rn.f32 	%f84, %f53, %f63, %f52;
	fma.rn.f32 	%f85, %f55, %f63, %f54;
	fma.rn.f32 	%f86, %f57, %f63, %f56;
	fma.rn.f32 	%f87, %f59, %f63, %f58;
	fma.rn.f32 	%f88, %f61, %f63, %f60;
	ld.shared.f32 	%f89, [%r23+2912];
	fma.rn.f32 	%f90, %f89, %f63, %f62;
	ld.shared.f32 	%f91, [%r27+24];
	fma.rn.f32 	%f92, %f15, %f91, %f64;
	fma.rn.f32 	%f93, %f17, %f91, %f65;
	fma.rn.f32 	%f94, %f19, %f91, %f66;
	fma.rn.f32 	%f95, %f21, %f91, %f67;
	fma.rn.f32 	%f96, %f23, %f91, %f68;
	fma.rn.f32 	%f97, %f25, %f91, %f69;
	fma.rn.f32 	%f98, %f27, %f91, %f70;
	fma.rn.f32 	%f99, %f29, %f91, %f71;
	fma.rn.f32 	%f100, %f31, %f91, %f72;
	fma.rn.f32 	%f101, %f33, %f91, %f73;
	fma.rn.f32 	%f102, %f35, %f91, %f74;
	fma.rn.f32 	%f103, %f37, %f91, %f75;
	fma.rn.f32 	%f104, %f39, %f91, %f76;
	fma.rn.f32 	%f105, %f41, %f91, %f77;
	fma.rn.f32 	%f106, %f43, %f91, %f78;
	fma.rn.f32 	%f107, %f45, %f91, %f79;
	fma.rn.f32 	%f108, %f47, %f91, %f80;
	fma.rn.f32 	%f109, %f49, %f91, %f81;
	fma.rn.f32 	%f110, %f51, %f91, %f82;
	fma.rn.f32 	%f111, %f53, %f91, %f83;
	fma.rn.f32 	%f112, %f55, %f91, %f84;
	fma.rn.f32 	%f113, %f57, %f91, %f85;
	fma.rn.f32 	%f114, %f59, %f91, %f86;
	fma.rn.f32 	%f115, %f61, %f91, %f87;
	fma.rn.f32 	%f116, %f89, %f91, %f88;
	ld.shared.f32 	%f117, [%r23+3024];
	fma.rn.f32 	%f118, %f117, %f91, %f90;
	ld.shared.f32 	%f119, [%r23+4];
	fma.rn.f32 	%f120, %f119, %f10, 0f00000000;
	ld.shared.f32 	%f121, [%r23+116];
	fma.rn.f32 	%f122, %f121, %f10, 0f00000000;
	ld.shared.f32 	%f123, [%r23+228];
	fma.rn.f32 	%f124, %f123, %f10, 0f00000000;
	ld.shared.f32 	%f125, [%r23+340];
	fma.rn.f32 	%f126, %f125, %f10, 0f00000000;
	ld.shared.f32 	%f127, [%r23+452];
	fma.rn.f32 	%f128, %f127, %f10, 0f00000000;
	ld.shared.f32 	%f129, [%r23+564];
	fma.rn.f32 	%f130, %f129, %f10, 0f00000000;
	ld.shared.f32 	%f131, [%r23+676];
	fma.rn.f32 	%f132, %f131, %f10, 0f00000000;
	ld.shared.f32 	%f133, [%r23+788];
	fma.rn.f32 	%f134, %f133, %f10, 0f00000000;
	ld.shared.f32 	%f135, [%r23+900];
	fma.rn.f32 	%f136, %f135, %f10, 0f00000000;
	ld.shared.f32 	%f137, [%r23+1012];
	fma.rn.f32 	%f138, %f137, %f10, 0f00000000;
	ld.shared.f32 	%f139, [%r23+1124];
	fma.rn.f32 	%f140, %f139, %f10, 0f00000000;
	ld.shared.f32 	%f141, [%r23+1236];
	fma.rn.f32 	%f142, %f141, %f10, 0f00000000;
	ld.shared.f32 	%f143, [%r23+1348];
	fma.rn.f32 	%f144, %f143, %f10, 0f00000000;
	ld.shared.f32 	%f145, [%r23+1460];
	fma.rn.f32 	%f146, %f145, %f10, 0f00000000;
	ld.shared.f32 	%f147, [%r23+1572];
	fma.rn.f32 	%f148, %f147, %f10, 0f00000000;
	ld.shared.f32 	%f149, [%r23+1684];
	fma.rn.f32 	%f150, %f149, %f10, 0f00000000;
	ld.shared.f32 	%f151, [%r23+1796];
	fma.rn.f32 	%f152, %f151, %f10, 0f00000000;
	ld.shared.f32 	%f153, [%r23+1908];
	fma.rn.f32 	%f154, %f153, %f10, 0f00000000;
	ld.shared.f32 	%f155, [%r23+2020];
	fma.rn.f32 	%f156, %f155, %f10, 0f00000000;
	ld.shared.f32 	%f157, [%r23+2132];
	fma.rn.f32 	%f158, %f157, %f10, 0f00000000;
	ld.shared.f32 	%f159, [%r23+2244];
	fma.rn.f32 	%f160, %f159, %f10, 0f00000000;
	ld.shared.f32 	%f161, [%r23+2356];
	fma.rn.f32 	%f162, %f161, %f10, 0f00000000;
	ld.shared.f32 	%f163, [%r23+2468];
	fma.rn.f32 	%f164, %f163, %f10, 0f00000000;
	ld.shared.f32 	%f165, [%r23+2580];
	fma.rn.f32 	%f166, %f165, %f10, 0f00000000;
	ld.shared.f32 	%f167, [%r23+2692];
	fma.rn.f32 	%f168, %f167, %f10, 0f00000000;
	ld.shared.f32 	%f169, [%r23+2804];
	fma.rn.f32 	%f170, %f169, %f10, 0f00000000;
	fma.rn.f32 	%f171, %f121, %f63, %f120;
	fma.rn.f32 	%f172, %f123, %f63, %f122;
	fma.rn.f32 	%f173, %f125, %f63, %f124;
	fma.rn.f32 	%f174, %f127, %f63, %f126;
	fma.rn.f32 	%f175, %f129, %f63, %f128;
	fma.rn.f32 	%f176, %f131, %f63, %f130;
	fma.rn.f32 	%f177, %f133, %f63, %f132;
	fma.rn.f32 	%f178, %f135, %f63, %f134;
	fma.rn.f32 	%f179, %f137, %f63, %f136;
	fma.rn.f32 	%f180, %f139, %f63, %f138;
	fma.rn.f32 	%f181, %f141, %f63, %f140;
	fma.rn.f32 	%f182, %f143, %f63, %f142;
	fma.rn.f32 	%f183, %f145, %f63, %f144;
	fma.rn.f32 	%f184, %f147, %f63, %f146;
	fma.rn.f32 	%f185, %f149, %f63, %f148;
	fma.rn.f32 	%f186, %f151, %f63, %f150;
	fma.rn.f32 	%f187, %f153, %f63, %f152;
	fma.rn.f32 	%f188, %f155, %f63, %f154;
	fma.rn.f32 	%f189, %f157, %f63, %f156;
	fma.rn.f32 	%f190, %f159, %f63, %f158;
	fma.rn.f32 	%f191, %f161, %f63, %f160;
	fma.rn.f32 	%f192, %f163, %f63, %f162;
	fma.rn.f32 	%f193, %f165, %f63, %f164;
	fma.rn.f32 	%f194, %f167, %f63, %f166;
	fma.rn.f32 	%f195, %f169, %f63, %f168;
	ld.shared.f32 	%f196, [%r23+2916];
	fma.rn.f32 	%f197, %f196, %f63, %f170;
	fma.rn.f32 	%f198, %f123, %f91, %f171;
	fma.rn.f32 	%f199, %f125, %f91, %f172;
	fma.rn.f32 	%f200, %f127, %f91, %f173;
	fma.rn.f32 	%f201, %f129, %f91, %f174;
	fma.rn.f32 	%f202, %f131, %f91, %f175;
	fma.rn.f32 	%f203, %f133, %f91, %f176;
	fma.rn.f32 	%f204, %f135, %f91, %f177;
	fma.rn.f32 	%f205, %f137, %f91, %f178;
	fma.rn.f32 	%f206, %f139, %f91, %f179;
	fma.rn.f32 	%f207, %f141, %f91, %f180;
	fma.rn.f32 	%f208, %f143, %f91, %f181;
	fma.rn.f32 	%f209, %f145, %f91, %f182;
	fma.rn.f32 	%f210, %f147, %f91, %f183;
	fma.rn.f32 	%f211, %f149, %f91, %f184;
	fma.rn.f32 	%f212, %f151, %f91, %f185;
	fma.rn.f32 	%f213, %f153, %f91, %f186;
	fma.rn.f32 	%f214, %f155, %f91, %f187;
	fma.rn.f32 	%f215, %f157, %f91, %f188;
	fma.rn.f32 	%f216, %f159, %f91, %f189;
	fma.rn.f32 	%f217, %f161, %f91, %f190;
	fma.rn.f32 	%f218, %f163, %f91, %f191;
	fma.rn.f32 	%f219, %f165, %f91, %f192;
	fma.rn.f32 	%f220, %f167, %f91, %f193;
	fma.rn.f32 	%f221, %f169, %f91, %f194;
	fma.rn.f32 	%f222, %f196, %f91, %f195;
	ld.shared.f32 	%f223, [%r23+3028];
	fma.rn.f32 	%f224, %f223, %f91, %f197;
	ld.shared.f32 	%f225, [%r27+4];
	fma.rn.f32 	%f226, %f119, %f225, %f92;
	fma.rn.f32 	%f227, %f121, %f225, %f93;
	fma.rn.f32 	%f228, %f123, %f225, %f94;
	fma.rn.f32 	%f229, %f125, %f225, %f95;
	fma.rn.f32 	%f230, %f127, %f225, %f96;
	fma.rn.f32 	%f231, %f129, %f225, %f97;
	fma.rn.f32 	%f232, %f131, %f225, %f98;
	fma.rn.f32 	%f233, %f133, %f225, %f99;
	fma.rn.f32 	%f234, %f135, %f225, %f100;
	fma.rn.f32 	%f235, %f137, %f225, %f101;
	fma.rn.f32 	%f236, %f139, %f225, %f102;
	fma.rn.f32 	%f237, %f141, %f225, %f103;
	fma.rn.f32 	%f238, %f143, %f225, %f104;
	fma.rn.f32 	%f239, %f145, %f225, %f105;
	fma.rn.f32 	%f240, %f147, %f225, %f106;
	fma.rn.f32 	%f241, %f149, %f225, %f107;
	fma.rn.f32 	%f242, %f151, %f225, %f108;
	fma.rn.f32 	%f243, %f153, %f225, %f109;
	fma.rn.f32 	%f244, %f155, %f225, %f110;
	fma.rn.f32 	%f245, %f157, %f225, %f111;
	fma.rn.f32 	%f246, %f159, %f225, %f112;
	fma.rn.f32 	%f247, %f161, %f225, %f113;
	fma.rn.f32 	%f248, %f163, %f225, %f114;
	fma.rn.f32 	%f249, %f165, %f225, %f115;
	fma.rn.f32 	%f250, %f167, %f225, %f116;
	fma.rn.f32 	%f251, %f169, %f225, %f118;
	ld.shared.f32 	%f252, [%r27+16];
	fma.rn.f32 	%f253, %f121, %f252, %f226;
	fma.rn.f32 	%f254, %f123, %f252, %f227;
	fma.rn.f32 	%f255, %f125, %f252, %f228;
	fma.rn.f32 	%f256, %f127, %f252, %f229;
	fma.rn.f32 	%f257, %f129, %f252, %f230;
	fma.rn.f32 	%f258, %f131, %f252, %f231;
	fma.rn.f32 	%f259, %f133, %f252, %f232;
	fma.rn.f32 	%f260, %f135, %f252, %f233;
	fma.rn.f32 	%f261, %f137, %f252, %f234;
	fma.rn.f32 	%f262, %f139, %f252, %f235;
	fma.rn.f32 	%f263, %f141, %f252, %f236;
	fma.rn.f32 	%f264, %f143, %f252, %f237;
	fma.rn.f32 	%f265, %f145, %f252, %f238;
	fma.rn.f32 	%f266, %f147, %f252, %f239;
	fma.rn.f32 	%f267, %f149, %f252, %f240;
	fma.rn.f32 	%f268, %f151, %f252, %f241;
	fma.rn.f32 	%f269, %f153, %f252, %f242;
	fma.rn.f32 	%f270, %f155, %f252, %f243;
	fma.rn.f32 	%f271, %f157, %f252, %f244;
	fma.rn.f32 	%f272, %f159, %f252, %f245;
	fma.rn.f32 	%f273, %f161, %f252, %f246;
	fma.rn.f32 	%f274, %f163, %f252, %f247;
	fma.rn.f32 	%f275, %f165, %f252, %f248;
	fma.rn.f32 	%f276, %f167, %f252, %f249;
	fma.rn.f32 	%f277, %f169, %f252, %f250;
	fma.rn.f32 	%f278, %f196, %f252, %f251;
	ld.shared.f32 	%f279, [%r27+28];
	fma.rn.f32 	%f280, %f123, %f279, %f253;
	fma.rn.f32 	%f281, %f125, %f279, %f254;
	fma.rn.f32 	%f282, %f127, %f279, %f255;
	fma.rn.f32 	%f283, %f129, %f279, %f256;
	fma.rn.f32 	%f284, %f131, %f279, %f257;
	fma.rn.f32 	%f285, %f133, %f279, %f258;
	fma.rn.f32 	%f286, %f135, %f279, %f259;
	fma.rn.f32 	%f287, %f137, %f279, %f260;
	fma.rn.f32 	%f288, %f139, %f279, %f261;
	fma.rn.f32 	%f289, %f141, %f279, %f262;
	fma.rn.f32 	%f290, %f143, %f279, %f263;
	fma.rn.f32 	%f291, %f145, %f279, %f264;
	fma.rn.f32 	%f292, %f147, %f279, %f265;
	fma.rn.f32 	%f293, %f149, %f279, %f266;
	fma.rn.f32 	%f294, %f151, %f279, %f267;
	fma.rn.f32 	%f295, %f153, %f279, %f268;
	fma.rn.f32 	%f296, %f155, %f279, %f269;
	fma.rn.f32 	%f297, %f157, %f279, %f270;
	fma.rn.f32 	%f298, %f159, %f279, %f271;
	fma.rn.f32 	%f299, %f161, %f279, %f272;
	fma.rn.f32 	%f300, %f163, %f279, %f273;
	fma.rn.f32 	%f301, %f165, %f279, %f274;
	fma.rn.f32 	%f302, %f167, %f279, %f275;
	fma.rn.f32 	%f303, %f169, %f279, %f276;
	fma.rn.f32 	%f304, %f196, %f279, %f277;
	fma.rn.f32 	%f305, %f223, %f279, %f278;
	ld.shared.f32 	%f306, [%r23+8];
	fma.rn.f32 	%f307, %f306, %f225, %f198;
	ld.shared.f32 	%f308, [%r23+120];
	fma.rn.f32 	%f309, %f308, %f225, %f199;
	ld.shared.f32 	%f310, [%r23+232];
	fma.rn.f32 	%f311, %f310, %f225, %f200;
	ld.shared.f32 	%f312, [%r23+344];
	fma.rn.f32 	%f313, %f312, %f225, %f201;
	ld.shared.f32 	%f314, [%r23+456];
	fma.rn.f32 	%f315, %f314, %f225, %f202;
	ld.shared.f32 	%f316, [%r23+568];
	fma.rn.f32 	%f317, %f316, %f225, %f203;
	ld.shared.f32 	%f318, [%r23+680];
	fma.rn.f32 	%f319, %f318, %f225, %f204;
	ld.shared.f32 	%f320, [%r23+792];
	fma.rn.f32 	%f321, %f320, %f225, %f205;
	ld.shared.f32 	%f322, [%r23+904];
	fma.rn.f32 	%f323, %f322, %f225, %f206;
	ld.shared.f32 	%f324, [%r23+1016];
	fma.rn.f32 	%f325, %f324, %f225, %f207;
	ld.shared.f32 	%f326, [%r23+1128];
	fma.rn.f32 	%f327, %f326, %f225, %f208;
	ld.shared.f32 	%f328, [%r23+1240];
	fma.rn.f32 	%f329, %f328, %f225, %f209;
	ld.shared.f32 	%f330, [%r23+1352];
	fma.rn.f32 	%f331, %f330, %f225, %f210;
	ld.shared.f32 	%f332, [%r23+1464];
	fma.rn.f32 	%f333, %f332, %f225, %f211;
	ld.shared.f32 	%f334, [%r23+1576];
	fma.rn.f32 	%f335, %f334, %f225, %f212;
	ld.shared.f32 	%f336, [%r23+1688];
	fma.rn.f32 	%f337, %f336, %f225, %f213;
	ld.shared.f32 	%f338, [%r23+1800];
	fma.rn.f32 	%f339, %f338, %f225, %f214;
	ld.shared.f32 	%f340, [%r23+1912];
	fma.rn.f32 	%f341, %f340, %f225, %f215;
	ld.shared.f32 	%f342, [%r23+2024];
	fma.rn.f32 	%f343, %f342, %f225, %f216;
	ld.shared.f32 	%f344, [%r23+2136];
	fma.rn.f32 	%f345, %f344, %f225, %f217;
	ld.shared.f32 	%f346, [%r23+2248];
	fma.rn.f32 	%f347, %f346, %f225, %f218;
	ld.shared.f32 	%f348, [%r23+2360];
	fma.rn.f32 	%f349, %f348, %f225, %f219;
	ld.shared.f32 	%f350, [%r23+2472];
	fma.rn.f32 	%f351, %f350, %f225, %f220;
	ld.shared.f32 	%f352, [%r23+2584];
	fma.rn.f32 	%f353, %f352, %f225, %f221;
	ld.shared.f32 	%f354, [%r23+2696];
	fma.rn.f32 	%f355, %f354, %f225, %f222;
	ld.shared.f32 	%f356, [%r23+2808];
	fma.rn.f32 	%f357, %f356, %f225, %f224;
	fma.rn.f32 	%f358, %f308, %f252, %f307;
	fma.rn.f32 	%f359, %f310, %f252, %f309;
	fma.rn.f32 	%f360, %f312, %f252, %f311;
	fma.rn.f32 	%f361, %f314, %f252, %f313;
	fma.rn.f32 	%f362, %f316, %f252, %f315;
	fma.rn.f32 	%f363, %f318, %f252, %f317;
	fma.rn.f32 	%f364, %f320, %f252, %f319;
	fma.rn.f32 	%f365, %f322, %f252, %f321;
	fma.rn.f32 	%f366, %f324, %f252, %f323;
	fma.rn.f32 	%f367, %f326, %f252, %f325;
	fma.rn.f32 	%f368, %f328, %f252, %f327;
	fma.rn.f32 	%f369, %f330, %f252, %f329;
	fma.rn.f32 	%f370, %f332, %f252, %f331;
	fma.rn.f32 	%f371, %f334, %f252, %f333;
	fma.rn.f32 	%f372, %f336, %f252, %f335;
	fma.rn.f32 	%f373, %f338, %f252, %f337;
	fma.rn.f32 	%f374, %f340, %f252, %f339;
	fma.rn.f32 	%f375, %f342, %f252, %f341;
	fma.rn.f32 	%f376, %f344, %f252, %f343;
	fma.rn.f32 	%f377, %f346, %f252, %f345;
	fma.rn.f32 	%f378, %f348, %f252, %f347;
	fma.rn.f32 	%f379, %f350, %f252, %f349;
	fma.rn.f32 	%f380, %f352, %f252, %f351;
	fma.rn.f32 	%f381, %f354, %f252, %f353;
	fma.rn.f32 	%f382, %f356, %f252, %f355;
	ld.shared.f32 	%f383, [%r23+2920];
	fma.rn.f32 	%f384, %f383, %f252, %f357;
	fma.rn.f32 	%f385, %f310, %f279, %f358;
	fma.rn.f32 	%f386, %f312, %f279, %f359;
	fma.rn.f32 	%f387, %f314, %f279, %f360;
	fma.rn.f32 	%f388, %f316, %f279, %f361;
	fma.rn.f32 	%f389, %f318, %f279, %f362;
	fma.rn.f32 	%f390, %f320, %f279, %f363;
	fma.rn.f32 	%f391, %f322, %f279, %f364;
	fma.rn.f32 	%f392, %f324, %f279, %f365;
	fma.rn.f32 	%f393, %f326, %f279, %f366;
	fma.rn.f32 	%f394, %f328, %f279, %f367;
	fma.rn.f32 	%f395, %f330, %f279, %f368;
	fma.rn.f32 	%f396, %f332, %f279, %f369;
	fma.rn.f32 	%f397, %f334, %f279, %f370;
	fma.rn.f32 	%f398, %f336, %f279, %f371;
	fma.rn.f32 	%f399, %f338, %f279, %f372;
	fma.rn.f32 	%f400, %f340, %f279, %f373;
	fma.rn.f32 	%f401, %f342, %f279, %f374;
	fma.rn.f32 	%f402, %f344, %f279, %f375;
	fma.rn.f32 	%f403, %f346, %f279, %f376;
	fma.rn.f32 	%f404, %f348, %f279, %f377;
	fma.rn.f32 	%f405, %f350, %f279, %f378;
	fma.rn.f32 	%f406, %f352, %f279, %f379;
	fma.rn.f32 	%f407, %f354, %f279, %f380;
	fma.rn.f32 	%f408, %f356, %f279, %f381;
	fma.rn.f32 	%f409, %f383, %f279, %f382;
	ld.shared.f32 	%f410, [%r23+3032];
	fma.rn.f32 	%f411, %f410, %f279, %f384;
	ld.shared.f32 	%f412, [%r27+8];
	fma.rn.f32 	%f413, %f306, %f412, %f280;
	fma.rn.f32 	%f414, %f308, %f412, %f281;
	fma.rn.f32 	%f415, %f310, %f412, %f282;
	fma.rn.f32 	%f416, %f312, %f412, %f283;
	fma.rn.f32 	%f417, %f314, %f412, %f284;
	fma.rn.f32 	%f418, %f316, %f412, %f285;
	fma.rn.f32 	%f419, %f318, %f412, %f286;
	fma.rn.f32 	%f420, %f320, %f412, %f287;
	fma.rn.f32 	%f421, %f322, %f412, %f288;
	fma.rn.f32 	%f422, %f324, %f412, %f289;
	fma.rn.f32 	%f423, %f326, %f412, %f290;
	fma.rn.f32 	%f424, %f328, %f412, %f291;
	fma.rn.f32 	%f425, %f330, %f412, %f292;
	fma.rn.f32 	%f426, %f332, %f412, %f293;
	fma.rn.f32 	%f427, %f334, %f412, %f294;
	fma.rn.f32 	%f428, %f336, %f412, %f295;
	fma.rn.f32 	%f429, %f338, %f412, %f296;
	fma.rn.f32 	%f430, %f340, %f412, %f297;
	fma.rn.f32 	%f431, %f342, %f412, %f298;
	fma.rn.f32 	%f432, %f344, %f412, %f299;
	fma.rn.f32 	%f433, %f346, %f412, %f300;
	fma.rn.f32 	%f434, %f348, %f412, %f301;
	fma.rn.f32 	%f435, %f350, %f412, %f302;
	fma.rn.f32 	%f436, %f352, %f412, %f303;
	fma.rn.f32 	%f437, %f354, %f412, %f304;
	fma.rn.f32 	%f438, %f356, %f412, %f305;
	ld.shared.f32 	%f439, [%r27+20];
	fma.rn.f32 	%f440, %f308, %f439, %f413;
	fma.rn.f32 	%f441, %f310, %f439, %f414;
	fma.rn.f32 	%f442, %f312, %f439, %f415;
	fma.rn.f32 	%f443, %f314, %f439, %f416;
	fma.rn.f32 	%f444, %f316, %f439, %f417;
	fma.rn.f32 	%f445, %f318, %f439, %f418;
	fma.rn.f32 	%f446, %f320, %f439, %f419;
	fma.rn.f32 	%f447, %f322, %f439, %f420;
	fma.rn.f32 	%f448, %f324, %f439, %f421;
	fma.rn.f32 	%f449, %f326, %f439, %f422;
	fma.rn.f32 	%f450, %f328, %f439, %f423;
	fma.rn.f32 	%f451, %f330, %f439, %f424;
	fma.rn.f32 	%f452, %f332, %f439, %f425;
	fma.rn.f32 	%f453, %f334, %f439, %f426;
	fma.rn.f32 	%f454, %f336, %f439, %f427;
	fma.rn.f32 	%f455, %f338, %f439, %f428;
	fma.rn.f32 	%f456, %f340, %f439, %f429;
	fma.rn.f32 	%f457, %f342, %f439, %f430;
	fma.rn.f32 	%f458, %f344, %f439, %f431;
	fma.rn.f32 	%f459, %f346, %f439, %f432;
	fma.rn.f32 	%f460, %f348, %f439, %f433;
	fma.rn.f32 	%f461, %f350, %f439, %f434;
	fma.rn.f32 	%f462, %f352, %f439, %f435;
	fma.rn.f32 	%f463, %f354, %f439, %f436;
	fma.rn.f32 	%f464, %f356, %f439, %f437;
	fma.rn.f32 	%f465, %f383, %f439, %f438;
	ld.shared.f32 	%f466, [%r27+32];
	fma.rn.f32 	%f467, %f310, %f466, %f440;
	fma.rn.f32 	%f468, %f312, %f466, %f441;
	fma.rn.f32 	%f469, %f314, %f466, %f442;
	fma.rn.f32 	%f470, %f316, %f466, %f443;
	fma.rn.f32 	%f471, %f318, %f466, %f444;
	fma.rn.f32 	%f472, %f320, %f466, %f445;
	fma.rn.f32 	%f473, %f322, %f466, %f446;
	fma.rn.f32 	%f474, %f324, %f466, %f447;
	fma.rn.f32 	%f475, %f326, %f466, %f448;
	fma.rn.f32 	%f476, %f328, %f466, %f449;
	fma.rn.f32 	%f477, %f330, %f466, %f450;
	fma.rn.f32 	%f478, %f332, %f466, %f451;
	fma.rn.f32 	%f479, %f334, %f466, %f452;
	fma.rn.f32 	%f480, %f336, %f466, %f453;
	fma.rn.f32 	%f481, %f338, %f466, %f454;
	fma.rn.f32 	%f482, %f340, %f466, %f455;
	fma.rn.f32 	%f483, %f342, %f466, %f456;
	fma.rn.f32 	%f484, %f344, %f466, %f457;
	fma.rn.f32 	%f485, %f346, %f466, %f458;
	fma.rn.f32 	%f486, %f348, %f466, %f459;
	fma.rn.f32 	%f487, %f350, %f466, %f460;
	fma.rn.f32 	%f488, %f352, %f466, %f461;
	fma.rn.f32 	%f489, %f354, %f466, %f462;
	fma.rn.f32 	%f490, %f356, %f466, %f463;
	fma.rn.f32 	%f491, %f383, %f466, %f464;
	fma.rn.f32 	%f492, %f410, %f466, %f465;
	ld.shared.f32 	%f493, [%r23+12];
	fma.rn.f32 	%f494, %f493, %f412, %f385;
	ld.shared.f32 	%f495, [%r23+124];
	fma.rn.f32 	%f496, %f495, %f412, %f386;
	ld.shared.f32 	%f497, [%r23+236];
	fma.rn.f32 	%f498, %f497, %f412, %f387;
	ld.shared.f32 	%f499, [%r23+348];
	fma.rn.f32 	%f500, %f499, %f412, %f388;
	ld.shared.f32 	%f501, [%r23+460];
	fma.rn.f32 	%f502, %f501, %f412, %f389;
	ld.shared.f32 	%f503, [%r23+572];
	fma.rn.f32 	%f504, %f503, %f412, %f390;
	ld.shared.f32 	%f505, [%r23+684];
	fma.rn.f32 	%f506, %f505, %f412, %f391;
	ld.shared.f32 	%f507, [%r23+796];
	fma.rn.f32 	%f508, %f507, %f412, %f392;
	ld.shared.f32 	%f509, [%r23+908];
	fma.rn.f32 	%f510, %f509, %f412, %f393;
	ld.shared.f32 	%f511, [%r23+1020];
	fma.rn.f32 	%f512, %f511, %f412, %f394;
	ld.shared.f32 	%f513, [%r23+1132];
	fma.rn.f32 	%f514, %f513, %f412, %f395;
	ld.shared.f32 	%f515, [%r23+1244];
	fma.rn.f32 	%f516, %f515, %f412, %f396;
	ld.shared.f32 	%f517, [%r23+1356];
	fma.rn.f32 	%f518, %f517, %f412, %f397;
	ld.shared.f32 	%f519, [%r23+1468];
	fma.rn.f32 	%f520, %f519, %f412, %f398;
	ld.shared.f32 	%f521, [%r23+1580];
	fma.rn.f32 	%f522, %f521, %f412, %f399;
	ld.shared.f32 	%f523, [%r23+1692];
	fma.rn.f32 	%f524, %f523, %f412, %f400;
	ld.shared.f32 	%f525, [%r23+1804];
	fma.rn.f32 	%f526, %f525, %f412, %f401;
	ld.shared.f32 	%f527, [%r23+1916];
	fma.rn.f32 	%f528, %f527, %f412, %f402;
	ld.shared.f32 	%f529, [%r23+2028];
	fma.rn.f32 	%f530, %f529, %f412, %f403;
	ld.shared.f32 	%f531, [%r23+2140];
	fma.rn.f32 	%f532, %f531, %f412, %f404;
	ld.shared.f32 	%f533, [%r23+2252];
	fma.rn.f32 	%f534, %f533, %f412, %f405;
	ld.shared.f32 	%f535, [%r23+2364];
	fma.rn.f32 	%f536, %f535, %f412, %f406;
	ld.shared.f32 	%f537, [%r23+2476];
	fma.rn.f32 	%f538, %f537, %f412, %f407;
	ld.shared.f32 	%f539, [%r23+2588];
	fma.rn.f32 	%f540, %f539, %f412, %f408;
	ld.shared.f32 	%f541, [%r23+2700];
	fma.rn.f32 	%f542, %f541, %f412, %f409;
	ld.shared.f32 	%f543, [%r23+2812];
	fma.rn.f32 	%f544, %f543, %f412, %f411;
	fma.rn.f32 	%f545, %f495, %f439, %f494;
	fma.rn.f32 	%f546, %f497, %f439, %f496;
	fma.rn.f32 	%f547, %f499, %f439, %f498;
	fma.rn.f32 	%f548, %f501, %f439, %f500;
	fma.rn.f32 	%f549, %f503, %f439, %f502;
	fma.rn.f32 	%f550, %f505, %f439, %f504;
	fma.rn.f32 	%f551, %f507, %f439, %f506;
	fma.rn.f32 	%f552, %f509, %f439, %f508;
	fma.rn.f32 	%f553, %f511, %f439, %f510;
	fma.rn.f32 	%f554, %f513, %f439, %f512;
	fma.rn.f32 	%f555, %f515, %f439, %f514;
	fma.rn.f32 	%f556, %f517, %f439, %f516;
	fma.rn.f32 	%f557, %f519, %f439, %f518;
	fma.rn.f32 	%f558, %f521, %f439, %f520;
	fma.rn.f32 	%f559, %f523, %f439, %f522;
	fma.rn.f32 	%f560, %f525, %f439, %f524;
	fma.rn.f32 	%f561, %f527, %f439, %f526;
	fma.rn.f32 	%f562, %f529, %f439, %f528;
	fma.rn.f32 	%f563, %f531, %f439, %f530;
	fma.rn.f32 	%f564, %f533, %f439, %f532;
	fma.rn.f32 	%f565, %f535, %f439, %f534;
	fma.rn.f32 	%f566, %f537, %f439, %f536;
	fma.rn.f32 	%f567, %f539, %f439, %f538;
	fma.rn.f32 	%f568, %f541, %f439, %f540;
	fma.rn.f32 	%f569, %f543, %f439, %f542;
	ld.shared.f32 	%f570, [%r23+2924];
	fma.rn.f32 	%f571, %f570, %f439, %f544;
	fma.rn.f32 	%f572, %f497, %f466, %f545;
	fma.rn.f32 	%f573, %f499, %f466, %f546;
	fma.rn.f32 	%f574, %f501, %f466, %f547;
	fma.rn.f32 	%f575, %f503, %f466, %f548;
	fma.rn.f32 	%f576, %f505, %f466, %f549;
	fma.rn.f32 	%f577, %f507, %f466, %f550;
	fma.rn.f32 	%f578, %f509, %f466, %f551;
	fma.rn.f32 	%f579, %f511, %f466, %f552;
	fma.rn.f32 	%f580, %f513, %f466, %f553;
	fma.rn.f32 	%f581, %f515, %f466, %f554;
	fma.rn.f32 	%f582, %f517, %f466, %f555;
	fma.rn.f32 	%f583, %f519, %f466, %f556;
	fma.rn.f32 	%f584, %f521, %f466, %f557;
	fma.rn.f32 	%f585, %f523, %f466, %f558;
	fma.rn.f32 	%f586, %f525, %f466, %f559;
	fma.rn.f32 	%f587, %f527, %f466, %f560;
	fma.rn.f32 	%f588, %f529, %f466, %f561;
	fma.rn.f32 	%f589, %f531, %f466, %f562;
	fma.rn.f32 	%f590, %f533, %f466, %f563;
	fma.rn.f32 	%f591, %f535, %f466, %f564;
	fma.rn.f32 	%f592, %f537, %f466, %f565;
	fma.rn.f32 	%f593, %f539, %f466, %f566;
	fma.rn.f32 	%f594, %f541, %f466, %f567;
	fma.rn.f32 	%f595, %f543, %f466, %f568;
	fma.rn.f32 	%f596, %f570, %f466, %f569;
	ld.shared.f32 	%f597, [%r23+3036];
	fma.rn.f32 	%f598, %f597, %f466, %f571;
	shl.b32 	%r28, %r4, 3;
	add.s32 	%r29, %r17, %r28;
	mul.wide.s32 	%rd13, %r29, 4;
	add.s64 	%rd14, %rd3, %rd13;
	mad.lo.s32 	%r30, %r1, 5408, %r20;
	mad.lo.s32 	%r31, %r17, 676, %r30;
	ld.global.f32 	%f599, [%rd14];
	add.f32 	%f600, %f467, %f599;
	mul.wide.s32 	%rd15, %r31, 4;
	add.s64 	%rd16, %rd2, %rd15;
	st.global.f32 	[%rd16], %f600;
	add.f32 	%f601, %f572, %f599;
	st.global.f32 	[%rd16+4], %f601;
	add.f32 	%f602, %f468, %f599;
	st.global.f32 	[%rd16+104], %f602;
	add.f32 	%f603, %f573, %f599;
	st.global.f32 	[%rd16+108], %f603;
	add.f32 	%f604, %f469, %f599;
	st.global.f32 	[%rd16+208], %f604;
	add.f32 	%f605, %f574, %f599;
	st.global.f32 	[%rd16+212], %f605;
	add.f32 	%f606, %f470, %f599;
	st.global.f32 	[%rd16+312], %f606;
	add.f32 	%f607, %f575, %f599;
	st.global.f32 	[%rd16+316], %f607;
	add.f32 	%f608, %f471, %f599;
	st.global.f32 	[%rd16+416], %f608;
	add.f32 	%f609, %f576, %f599;
	st.global.f32 	[%rd16+420], %f609;
	add.f32 	%f610, %f472, %f599;
	st.global.f32 	[%rd16+520], %f610;
	add.f32 	%f611, %f577, %f599;
	st.global.f32 	[%rd16+524], %f611;
	add.f32 	%f612, %f473, %f599;
	st.global.f32 	[%rd16+624], %f612;
	add.f32 	%f613, %f578, %f599;
	st.global.f32 	[%rd16+628], %f613;
	add.f32 	%f614, %f474, %f599;
	st.global.f32 	[%rd16+728], %f614;
	add.f32 	%f615, %f579, %f599;
	st.global.f32 	[%rd16+732], %f615;
	add.f32 	%f616, %f475, %f599;
	st.global.f32 	[%rd16+832], %f616;
	add.f32 	%f617, %f580, %f599;
	st.global.f32 	[%rd16+836], %f617;
	add.f32 	%f618, %f476, %f599;
	st.global.f32 	[%rd16+936], %f618;
	add.f32 	%f619, %f581, %f599;
	st.global.f32 	[%rd16+940], %f619;
	add.f32 	%f620, %f477, %f599;
	st.global.f32 	[%rd16+1040], %f620;
	add.f32 	%f621, %f582, %f599;
	st.global.f32 	[%rd16+1044], %f621;
	add.f32 	%f622, %f478, %f599;
	st.global.f32 	[%rd16+1144], %f622;
	add.f32 	%f623, %f583, %f599;
	st.global.f32 	[%rd16+1148], %f623;
	add.f32 	%f624, %f479, %f599;
	st.global.f32 	[%rd16+1248], %f624;
	add.f32 	%f625, %f584, %f599;
	st.global.f32 	[%rd16+1252], %f625;
	add.f32 	%f626, %f480, %f599;
	st.global.f32 	[%rd16+1352], %f626;
	add.f32 	%f627, %f585, %f599;
	st.global.f32 	[%rd16+1356], %f627;
	add.f32 	%f628, %f481, %f599;
	st.global.f32 	[%rd16+1456], %f628;
	add.f32 	%f629, %f586, %f599;
	st.global.f32 	[%rd16+1460], %f629;
	add.f32 	%f630, %f482, %f599;
	st.global.f32 	[%rd16+1560], %f630;
	add.f32 	%f631, %f587, %f599;
	st.global.f32 	[%rd16+1564], %f631;
	add.f32 	%f632, %f483, %f599;
	st.global.f32 	[%rd16+1664], %f632;
	add.f32 	%f633, %f588, %f599;
	st.global.f32 	[%rd16+1668], %f633;
	add.f32 	%f634, %f484, %f599;
	st.global.f32 	[%rd16+1768], %f634;
	add.f32 	%f635, %f589, %f599;
	st.global.f32 	[%rd16+1772], %f635;
	add.f32 	%f636, %f485, %f599;
	st.global.f32 	[%rd16+1872], %f636;
	add.f32 	%f637, %f590, %f599;
	st.global.f32 	[%rd16+1876], %f637;
	add.f32 	%f638, %f486, %f599;
	st.global.f32 	[%rd16+1976], %f638;
	add.f32 	%f639, %f591, %f599;
	st.global.f32 	[%rd16+1980], %f639;
	add.f32 	%f640, %f487, %f599;
	st.global.f32 	[%rd16+2080], %f640;
	add.f32 	%f641, %f592, %f599;
	st.global.f32 	[%rd16+2084], %f641;
	add.f32 	%f642, %f488, %f599;
	st.global.f32 	[%rd16+2184], %f642;
	add.f32 	%f643, %f593, %f599;
	st.global.f32 	[%rd16+2188], %f643;
	add.f32 	%f644, %f489, %f599;
	st.global.f32 	[%rd16+2288], %f644;
	add.f32 	%f645, %f594, %f599;
	st.global.f32 	[%rd16+2292], %f645;
	add.f32 	%f646, %f490, %f599;
	st.global.f32 	[%rd16+2392], %f646;
	add.f32 	%f647, %f595, %f599;
	st.global.f32 	[%rd16+2396], %f647;
	add.f32 	%f648, %f491, %f599;
	st.global.f32 	[%rd16+2496], %f648;
	add.f32 	%f649, %f596, %f599;
	st.global.f32 	[%rd16+2500], %f649;
	add.f32 	%f650, %f492, %f599;
	st.global.f32 	[%rd16+2600], %f650;
	add.f32 	%f651, %f598, %f599;
	st.global.f32 	[%rd16+2604], %f651;
	ret;
}




// ===== COMPILED SASS (sm_100) =====

	.target	sm_100

	.elftype	@"ET_EXEC"


//--------------------- .note.nv.tkinfo           --------------------------
	.section	.note.nv.tkinfo,"",@"SHT_NOTE"
	.sectionflags	@"SHF_NOTE_NV_TKINFO"
	.tkinfo
        /*0018*/ 	.word	0x00000002
        /*0030*/ 	.string	""
        /*0030*/ 	.string	"ptxas"
        /*0030*/ 	.string	"Cuda compilation tools, release 13.0, V13.0.88"
        /*0030*/ 	.string	"Build cuda_13.0.r13.0/compiler.36424714_0"
        /*0030*/ 	.string	"-arch sm_100 "



//--------------------- .note.nv.cuinfo           --------------------------
	.section	.note.nv.cuinfo,"",@"SHT_NOTE"
	.sectionflags	@"SHF_NOTE_NV_CUINFO"
        /*0018*/ 	.short	0x0002
        /*001a*/ 	.short	0x001e
        /*001c*/ 	.short	0x0082
	.zero		2


//--------------------- .nv.info                  --------------------------
	.section	.nv.info,"",@"SHT_CUDA_INFO"
	.align	4


	//----- nvinfo : EIATTR_REGCOUNT
	.align		4
        /*0000*/ 	.byte	0x04, 0x2f
        /*0002*/ 	.short	(.L_1 - .L_0)
	.align		4
.L_0:
        /*0004*/ 	.word	index@(default_function_kernel0)
        /*0008*/ 	.word	0x0000004c


	//----- nvinfo : EIATTR_FRAME_SIZE
	.align		4
.L_1:
        /*000c*/ 	.byte	0x04, 0x11
        /*000e*/ 	.short	(.L_3 - .L_2)
	.align		4
.L_2:
        /*0010*/ 	.word	index@(default_function_kernel0)
        /*0014*/ 	.word	0x00000000


	//----- nvinfo : EIATTR_MIN_STACK_SIZE
	.align		4
.L_3:
        /*0018*/ 	.byte	0x04, 0x12
        /*001a*/ 	.short	(.L_5 - .L_4)
	.align		4
.L_4:
        /*001c*/ 	.word	index@(default_function_kernel0)
        /*0020*/ 	.word	0x00000000
.L_5:


//--------------------- .nv.compat                --------------------------
	.section	.nv.compat,"",@"SHT_CUDA_COMPAT_INFO"
	.align	4
        /*0000*/ 	.byte	0x02, 0x09, 0x00, 0x00, 0x02, 0x02, 0x01, 0x00, 0x02, 0x05, 0x05, 0x00, 0x03, 0x07, 0x01, 0x01
        /*0010*/ 	.byte	0x02, 0x03, 0x00, 0x00, 0x02, 0x06, 0x01, 0x00, 0x04, 0x0b, 0x08, 0x00, 0x09, 0x00, 0x00, 0x00
        /*0020*/ 	.byte	0x00, 0x00, 0x00, 0x00


//--------------------- .nv.info.default_function_kernel0 --------------------------
	.section	.nv.info.default_function_kernel0,"",@"SHT_CUDA_INFO"
	.sectionflags	@""
	.align	4


	//----- nvinfo : EIATTR_CUDA_API_VERSION
	.align		4
        /*0000*/ 	.byte	0x04, 0x37
        /*0002*/ 	.short	(.L_7 - .L_6)
.L_6:
        /*0004*/ 	.word	0x00000082


	//----- nvinfo : EIATTR_KPARAM_INFO
	.align		4
.L_7:
        /*0008*/ 	.byte	0x04, 0x17
        /*000a*/ 	.short	(.L_9 - .L_8)
.L_8:
        /*000c*/ 	.word	0x00000000
        /*0010*/ 	.short	0x0003
        /*0012*/ 	.short	0x0018
        /*0014*/ 	.byte	0x00, 0xf0, 0x21, 0x00


	//----- nvinfo : EIATTR_KPARAM_INFO
	.align		4
.L_9:
        /*0018*/ 	.byte	0x04, 0x17
        /*001a*/ 	.short	(.L_11 - .L_10)
.L_10:
        /*001c*/ 	.word	0x00000000
        /*0020*/ 	.short	0x0002
        /*0022*/ 	.short	0x0010
        /*0024*/ 	.byte	0x00, 0xf0, 0x21, 0x00


	//----- nvinfo : EIATTR_KPARAM_INFO
	.align		4
.L_11:
        /*0028*/ 	.byte	0x04, 0x17
        /*002a*/ 	.short	(.L_13 - .L_12)
.L_12:
        /*002c*/ 	.word	0x00000000
        /*0030*/ 	.short	0x0001
        /*0032*/ 	.short	0x0008
        /*0034*/ 	.byte	0x00, 0xf0, 0x21, 0x00


	//----- nvinfo : EIATTR_KPARAM_INFO
	.align		4
.L_13:
        /*0038*/ 	.byte	0x04, 0x17
        /*003a*/ 	.short	(.L_15 - .L_14)
.L_14:
        /*003c*/ 	.word	0x00000000
        /*0040*/ 	.short	0x0000
        /*0042*/ 	.short	0x0000
        /*0044*/ 	.byte	0x00, 0xf0, 0x21, 0x00


	//----- nvinfo : EIATTR_SPARSE_MMA_MASK
	.align		4
.L_15:
        /*0048*/ 	.byte	0x03, 0x50
        /*004a*/ 	.short	0x0000


	//----- nvinfo : EIATTR_MAXREG_COUNT
	.align		4
        /*004c*/ 	.byte	0x03, 0x1b
        /*004e*/ 	.short	0x00ff


	//----- nvinfo : EIATTR_NUM_BARRIERS
	.align		4
        /*0050*/ 	.byte	0x02, 0x4c
        /*0052*/ 	.byte	0x01
	.zero		1


	//----- nvinfo : EIATTR_MERCURY_ISA_VERSION
	.align		4
        /*0054*/ 	.byte	0x03, 0x5f
        /*0056*/ 	.short	0x0101


	//----- nvinfo : EIATTR_VRC_CTA_INIT_COUNT
	.align		4
        /*0058*/ 	.byte	0x02, 0x4a
	.zero		1
	.zero		1


	//----- nvinfo : EIATTR_EXIT_INSTR_OFFSETS
	.align		4
        /*005c*/ 	.byte	0x04, 0x1c
        /*005e*/ 	.short	(.L_17 - .L_16)


	//   ....[0]....
.L_16:
        /*0060*/ 	.word	0x00002b70


	//----- nvinfo : EIATTR_CBANK_PARAM_SIZE
	.align		4
.L_17:
        /*0064*/ 	.byte	0x03, 0x19
        /*0066*/ 	.short	0x0020


	//----- nvinfo : EIATTR_PARAM_CBANK
	.align		4
        /*0068*/ 	.byte	0x04, 0x0a
        /*006a*/ 	.short	(.L_19 - .L_18)
	.align		4
.L_18:
        /*006c*/ 	.word	index@(.nv.constant0.default_function_kernel0)
        /*0070*/ 	.short	0x0380
        /*0072*/ 	.short	0x0020


	//----- nvinfo : EIATTR_SW_WAR
	.align		4
.L_19:
        /*0074*/ 	.byte	0x04, 0x36
        /*0076*/ 	.short	(.L_21 - .L_20)
.L_20:
        /*0078*/ 	.word	0x00000008
.L_21:


//--------------------- .nv.callgraph             --------------------------
	.section	.nv.callgraph,"",@"SHT_CUDA_CALLGRAPH"
	.align	4
	.sectionentsize	8
	.align		4
        /*0000*/ 	.word	0x00000000
	.align		4
        /*0004*/ 	.word	0xffffffff
	.align		4
        /*0008*/ 	.word	0x00000000
	.align		4
        /*000c*/ 	.word	0xfffffffe
	.align		4
        /*0010*/ 	.word	0x00000000
	.align		4
        /*0014*/ 	.word	0xfffffffd
	.align		4
        /*0018*/ 	.word	0x00000000
	.align		4
        /*001c*/ 	.word	0xfffffffc


//--------------------- .text.default_function_kernel0 --------------------------
	.section	.text.default_function_kernel0,"ax",@progbits
	.align	128
        .global         default_function_kernel0
        .type           default_function_kernel0,@function
        .size           default_function_kernel0,(.L_x_1 - default_function_kernel0)
        .other          default_function_kernel0,@"STO_CUDA_ENTRY STV_DEFAULT"
default_function_kernel0:
.text.default_function_kernel0:
[----:B------:R-:W-:Y:S01]  /*0000*/  LDC R1, c[0x0][0x37c] ;  /* 0x0000df00ff017b82 */ /* 0x000fe20000000800 */
[----:B------:R-:W0:Y:S07]  /*0010*/  S2R R11, SR_TID.X ;  /* 0x00000000000b7919 */ /* 0x000e2e0000002100 */
[----:B------:R-:W1:Y:S01]  /*0020*/  LDC.64 R2, c[0x0][0x380] ;  /* 0x0000e000ff027b82 */ /* 0x000e620000000a00 */
[----:B------:R-:W2:Y:S01]  /*0030*/  LDCU.64 UR4, c[0x0][0x358] ;  /* 0x00006b00ff0477ac */ /* 0x000ea20008000a00 */
[----:B------:R-:W3:Y:S01]  /*0040*/  S2R R18, SR_CTAID.X ;  /* 0x0000000000127919 */ /* 0x000ee20000002500 */
[----:B0-----:R-:W-:-:S02]  /*0050*/  ISETP.GT.AND P1, PT, R11, 0x47, PT ;  /* 0x000000470b00780c */ /* 0x001fc40003f24270 */
[----:B------:R-:W-:Y:S02]  /*0060*/  ISETP.GT.AND P0, PT, R11, 0x37, PT ;  /* 0x000000370b00780c */ /* 0x000fe40003f04270 */
[----:B---3--:R-:W-:-:S05]  /*0070*/  SHF.R.S32.HI R0, RZ, 0x2, R18 ;  /* 0x00000002ff007819 */ /* 0x008fca0000011412 */
[----:B------:R-:W-:Y:S01]  /*0080*/  IMAD R7, R0, 0x310, R11 ;  /* 0x0000031000077824 */ /* 0x000fe200078e020b */
[----:B------:R-:W-:-:S03]  /*0090*/  LOP3.LUT R0, R18, 0x3, RZ, 0xc0, !PT ;  /* 0x0000000312007812 */ /* 0x000fc600078ec0ff */
[----:B------:R-:W0:Y:S01]  /*00a0*/  @!P1 LDC.64 R4, c[0x0][0x388] ;  /* 0x0000e200ff049b82 */ /* 0x000e220000000a00 */
[----:B-1----:R-:W-:-:S04]  /*00b0*/  IMAD.WIDE R2, R7, 0x4, R2 ;  /* 0x0000000407027825 */ /* 0x002fc800078e0202 */
[----:B------:R-:W-:Y:S01]  /*00c0*/  @!P1 IMAD R7, R0, 0x48, R11 ;  /* 0x0000004800079824 */ /* 0x000fe200078e020b */
[----:B--2---:R-:W2:Y:S04]  /*00d0*/  LDG.E R8, desc[UR4][R2.64+0x1a0] ;  /* 0x0001a00402087981 */ /* 0x004ea8000c1e1900 */
[----:B------:R-:W3:Y:S04]  /*00e0*/  LDG.E R0, desc[UR4][R2.64] ;  /* 0x0000000402007981 */ /* 0x000ee8000c1e1900 */
[----:B------:R-:W4:Y:S04]  /*00f0*/  LDG.E R10, desc[UR4][R2.64+0x340] ;  /* 0x00034004020a7981 */ /* 0x000f28000c1e1900 */
[----:B------:R-:W5:Y:S04]  /*0100*/  LDG.E R12, desc[UR4][R2.64+0x4e0] ;  /* 0x0004e004020c7981 */ /* 0x000f68000c1e1900 */
[----:B------:R-:W5:Y:S01]  /*0110*/  LDG.E R14, desc[UR4][R2.64+0x680] ;  /* 0x00068004020e7981 */ /* 0x000f62000c1e1900 */
[----:B0-----:R-:W-:-:S03]  /*0120*/  @!P1 IMAD.WIDE R4, R7, 0x4, R4 ;  /* 0x0000000407049825 */ /* 0x001fc600078e0204 */
[----:B------:R-:W5:Y:S04]  /*0130*/  LDG.E R16, desc[UR4][R2.64+0x820] ;  /* 0x0008200402107981 */ /* 0x000f68000c1e1900 */
[----:B------:R-:W5:Y:S04]  /*0140*/  LDG.E R24, desc[UR4][R2.64+0x9c0] ;  /* 0x0009c00402187981 */ /* 0x000f68000c1e1900 */
[----:B------:R-:W5:Y:S04]  /*0150*/  @!P0 LDG.E R26, desc[UR4][R2.64+0xb60] ;  /* 0x000b6004021a8981 */ /* 0x000f68000c1e1900 */
[----:B------:R-:W5:Y:S01]  /*0160*/  @!P1 LDG.E R9, desc[UR4][R4.64] ;  /* 0x0000000404099981 */ /* 0x000f62000c1e1900 */
[----:B------:R-:W0:Y:S01]  /*0170*/  S2R R21, SR_CgaCtaId ;  /* 0x0000000000157919 */ /* 0x000e220000008800 */
[----:B------:R-:W-:Y:S01]  /*0180*/  MOV R6, 0x400 ;  /* 0x0000040000067802 */ /* 0x000fe20000000f00 */
[----:B------:R-:W-:-:S05]  /*0190*/  IMAD.HI R22, R11, 0x4ec4ec4f, RZ ;  /* 0x4ec4ec4f0b167827 */ /* 0x000fca00078e02ff */
[----:B------:R-:W-:-:S04]  /*01a0*/  SHF.R.U32.HI R7, RZ, 0x1f, R22 ;  /* 0x0000001fff077819 */ /* 0x000fc80000011616 */
[----:B------:R-:W-:Y:S02]  /*01b0*/  LEA.HI.SX32 R22, R22, R7, 0x1e ;  /* 0x0000000716167211 */ /* 0x000fe400078ff2ff */
[----:B0-----:R-:W-:Y:S02]  /*01c0*/  LEA R19, R21, R6, 0x18 ;  /* 0x0000000615137211 */ /* 0x001fe400078ec0ff */
[----:B------:R-:W-:-:S04]  /*01d0*/  IADD3 R6, PT, PT, R6, 0xc40, RZ ;  /* 0x00000c4006067810 */ /* 0x000fc80007ffe0ff */
[----:B------:R-:W-:Y:S02]  /*01e0*/  LEA R21, R21, R6, 0x18 ;  /* 0x0000000615157211 */ /* 0x000fe400078ec0ff */
[C---:B------:R-:W-:Y:S02]  /*01f0*/  LEA R7, R11.reuse, R19, 0x2 ;  /* 0x000000130b077211 */ /* 0x040fe400078e10ff */
[----:B------:R-:W-:Y:S01]  /*0200*/  @!P1 LEA R6, R11, R21, 0x2 ;  /* 0x000000150b069211 */ /* 0x000fe200078e10ff */
[C---:B------:R-:W-:Y:S02]  /*0210*/  IMAD R20, R22.reuse, -0xd, R11 ;  /* 0xfffffff316147824 */ /* 0x040fe400078e020b */
[----:B------:R-:W-:-:S03]  /*0220*/  IMAD R21, R22, 0x24, R21 ;  /* 0x0000002416157824 */ /* 0x000fc600078e0215 */
[----:B------:R-:W-:Y:S01]  /*0230*/  LEA R19, R20, R19, 0x3 ;  /* 0x0000001314137211 */ /* 0x000fe200078e18ff */
[----:B--2---:R-:W-:Y:S04]  /*0240*/  STS [R7+0x1a0], R8 ;  /* 0x0001a00807007388 */ /* 0x004fe80000000800 */
[----:B---3--:R-:W-:Y:S04]  /*0250*/  STS [R7], R0 ;  /* 0x0000000007007388 */ /* 0x008fe80000000800 */
[----:B----4-:R-:W-:Y:S04]  /*0260*/  STS [R7+0x340], R10 ;  /* 0x0003400a07007388 */ /* 0x010fe80000000800 */
[----:B-----5:R-:W-:Y:S04]  /*0270*/  STS [R7+0x4e0], R12 ;  /* 0x0004e00c07007388 */ /* 0x020fe80000000800 */
[----:B------:R-:W-:Y:S04]  /*0280*/  STS [R7+0x680], R14 ;  /* 0x0006800e07007388 */ /* 0x000fe80000000800 */
[----:B------:R-:W-:Y:S04]  /*0290*/  STS [R7+0x820], R16 ;  /* 0x0008201007007388 */ /* 0x000fe80000000800 */
[----:B------:R-:W-:Y:S04]  /*02a0*/  STS [R7+0x9c0], R24 ;  /* 0x0009c01807007388 */ /* 0x000fe80000000800 */
[----:B------:R-:W-:Y:S04]  /*02b0*/  @!P0 STS [R7+0xb60], R26 ;  /* 0x000b601a07008388 */ /* 0x000fe80000000800 */
[----:B------:R-:W-:Y:S01]  /*02c0*/  @!P1 STS [R6], R9 ;  /* 0x0000000906009388 */ /* 0x000fe20000000800 */
[----:B------:R-:W-:Y:S06]  /*02d0*/  BAR.SYNC.DEFER_BLOCKING 0x0 ;  /* 0x0000000000007b1d */ /* 0x000fec0000010000 */
[----:B------:R-:W-:Y:S04]  /*02e0*/  LDS R0, [R21] ;  /* 0x0000000015007984 */ /* 0x000fe80000000800 */
[----:B------:R-:W0:Y:S04]  /*02f0*/  LDS.64 R34, [R19] ;  /* 0x0000000013227984 */ /* 0x000e280000000a00 */
[----:B------:R-:W1:Y:S04]  /*0300*/  LDS.64 R4, [R19+0xe0] ;  /* 0x0000e00013047984 */ /* 0x000e680000000a00 */
[----:B------:R-:W-:Y:S04]  /*0310*/  LDS R20, [R21+0xc] ;  /* 0x00000c0015147984 */ /* 0x000fe80000000800 */
[----:B------:R-:W2:Y:S04]  /*0320*/  LDS.64 R2, [R19+0x70] ;  /* 0x0000700013027984 */ /* 0x000ea80000000a00 */
[----:B------:R-:W3:Y:S04]  /*0330*/  LDS.64 R28, [R19+0x150] ;  /* 0x00015000131c7984 */ /* 0x000ee80000000a00 */
[----:B------:R-:W4:Y:S04]  /*0340*/  LDS.64 R58, [R19+0x1c0] ;  /* 0x0001c000133a7984 */ /* 0x000f280000000a00 */
[----:B------:R-:W5:Y:S04]  /*0350*/  LDS.64 R52, [R19+0x230] ;  /* 0x0002300013347984 */ /* 0x000f680000000a00 */
[----:B------:R-:W5:Y:S04]  /*0360*/  LDS R23, [R21+0x18] ;  /* 0x0000180015177984 */ /* 0x000f680000000800 */
[----:B------:R-:W5:Y:S04]  /*0370*/  LDS.64 R46, [R19+0x2a0] ;  /* 0x0002a000132e7984 */ /* 0x000f680000000a00 */
[----:B------:R-:W5:Y:S04]  /*0380*/  LDS.64 R32, [R19+0x310] ;  /* 0x0003100013207984 */ /* 0x000f680000000a00 */
[----:B------:R-:W5:Y:S04]  /*0390*/  LDS.64 R50, [R19+0x380] ;  /* 0x0003800013327984 */ /* 0x000f680000000a00 */
[----:B------:R-:W5:Y:S04]  /*03a0*/  LDS.64 R16, [R19+0x3f0] ;  /* 0x0003f00013107984 */ /* 0x000f680000000a00 */
[----:B------:R-:W5:Y:S04]  /*03b0*/  LDS.64 R54, [R19+0x460] ;  /* 0x0004600013367984 */ /* 0x000f680000000a00 */
[----:B------:R-:W5:Y:S04]  /*03c0*/  LDS.64 R12, [R19+0x4d0] ;  /* 0x0004d000130c7984 */ /* 0x000f680000000a00 */
[----:B------:R-:W5:Y:S01]  /*03d0*/  LDS.64 R56, [R19+0x540] ;  /* 0x0005400013387984 */ /* 0x000f620000000a00 */
[----:B0-----:R-:W-:-:S03]  /*03e0*/  FFMA R7, R0, R34, RZ ;  /* 0x0000002200077223 */ /* 0x001fc600000000ff */
[----:B------:R-:W0:Y:S01]  /*03f0*/  LDS.64 R14, [R19+0x5b0] ;  /* 0x0005b000130e7984 */ /* 0x000e220000000a00 */
[----:B-1----:R-:W-:Y:S01]  /*0400*/  FFMA R9, R0, R4, RZ ;  /* 0x0000000400097223 */ /* 0x002fe200000000ff */
[----:B--2---:R-:W-:Y:S02]  /*0410*/  FFMA R6, R2, R20, R7 ;  /* 0x0000001402067223 */ /* 0x004fe40000000007 */
[----:B------:R-:W1:Y:S01]  /*0420*/  LDS.64 R48, [R19+0x690] ;  /* 0x0006900013307984 */ /* 0x000e620000000a00 */
[----:B------:R-:W-:Y:S01]  /*0430*/  FFMA R7, R0, R2, RZ ;  /* 0x0000000200077223 */ /* 0x000fe200000000ff */
[----:B---3--:R-:W-:Y:S02]  /*0440*/  FFMA R2, R28, R20, R9 ;  /* 0x000000141c027223 */ /* 0x008fe40000000009 */
[----:B------:R-:W2:Y:S01]  /*0450*/  LDS.64 R36, [R19+0x620] ;  /* 0x0006200013247984 */ /* 0x000ea20000000a00 */
[----:B----4-:R-:W-:-:S03]  /*0460*/  FFMA R9, R0, R58, RZ ;  /* 0x0000003a00097223 */ /* 0x010fc600000000ff */
[----:B------:R-:W3:Y:S04]  /*0470*/  LDS.64 R24, [R19+0x700] ;  /* 0x0007000013187984 */ /* 0x000ee80000000a00 */
[----:B------:R-:W4:Y:S01]  /*0480*/  LDS.64 R40, [R19+0x770] ;  /* 0x0007700013287984 */ /* 0x000f220000000a00 */
[-C--:B------:R-:W-:Y:S01]  /*0490*/  FFMA R68, R4, R20.reuse, R7 ;  /* 0x0000001404447223 */ /* 0x080fe20000000007 */
[----:B-----5:R-:W-:Y:S01]  /*04a0*/  FFMA R66, R52, R20, R9 ;  /* 0x0000001434427223 */ /* 0x020fe20000000009 */
[----:B------:R-:W-:Y:S01]  /*04b0*/  FFMA R7, R0, R28, RZ ;  /* 0x0000001c00077223 */ /* 0x000fe200000000ff */
[----:B------:R-:W5:Y:S01]  /*04c0*/  LDS.64 R8, [R19+0x7e0] ;  /* 0x0007e00013087984 */ /* 0x000f620000000a00 */
[-C--:B------:R-:W-:Y:S01]  /*04d0*/  FFMA R63, R4, R23.reuse, R6 ;  /* 0x00000017043f7223 */ /* 0x080fe20000000006 */
[----:B------:R-:W-:Y:S01]  /*04e0*/  FFMA R11, R0, R46, RZ ;  /* 0x0000002e000b7223 */ /* 0x000fe200000000ff */
[----:B------:R-:W-:Y:S01]  /*04f0*/  FFMA R4, R58, R20, R7 ;  /* 0x000000143a047223 */ /* 0x000fe20000000007 */
[----:B------:R-:W-:Y:S01]  /*0500*/  FFMA R7, R0, R52, RZ ;  /* 0x0000003400077223 */ /* 0x000fe200000000ff */
[-C--:B------:R-:W-:Y:S01]  /*0510*/  FFMA R67, R58, R23.reuse, R2 ;  /* 0x000000173a437223 */ /* 0x080fe20000000002 */
[----:B------:R-:W-:Y:S01]  /*0520*/  FFMA R2, R32, R20, R11 ;  /* 0x0000001420027223 */ /* 0x000fe2000000000b */
[----:B------:R-:W-:Y:S01]  /*0530*/  FFMA R11, R0, R50, RZ ;  /* 0x00000032000b7223 */ /* 0x000fe200000000ff */
[----:B------:R-:W-:Y:S01]  /*0540*/  FFMA R64, R46, R20, R7 ;  /* 0x000000142e407223 */ /* 0x000fe20000000007 */
[----:B------:R-:W-:Y:S01]  /*0550*/  FFMA R7, R0, R32, RZ ;  /* 0x0000002000077223 */ /* 0x000fe200000000ff */
[----:B------:R-:W5:Y:S01]  /*0560*/  LDS.64 R30, [R19+0x850] ;  /* 0x00085000131e7984 */ /* 0x000f620000000a00 */
[----:B------:R-:W-:Y:S01]  /*0570*/  FFMA R62, R16, R20, R11 ;  /* 0x00000014103e7223 */ /* 0x000fe2000000000b */
[----:B------:R-:W-:Y:S01]  /*0580*/  FFMA R11, R0, R54, RZ ;  /* 0x00000036000b7223 */ /* 0x000fe200000000ff */
[----:B------:R-:W-:Y:S01]  /*0590*/  FFMA R70, R50, R20, R7 ;  /* 0x0000001432467223 */ /* 0x000fe20000000007 */
[----:B------:R-:W-:Y:S01]  /*05a0*/  FFMA R7, R0, R16, RZ ;  /* 0x0000001000077223 */ /* 0x000fe200000000ff */
[----:B------:R-:W5:Y:S01]  /*05b0*/  LDS.64 R38, [R19+0x8c0] ;  /* 0x0008c00013267984 */ /* 0x000f620000000a00 */
[-C--:B------:R-:W-:Y:S01]  /*05c0*/  FFMA R71, R50, R23.reuse, R2 ;  /* 0x0000001732477223 */ /* 0x080fe20000000002 */
[-C--:B------:R-:W-:Y:S01]  /*05d0*/  FFMA R58, R12, R20.reuse, R11 ;  /* 0x000000140c3a7223 */ /* 0x080fe2000000000b */
[----:B------:R-:W-:Y:S01]  /*05e0*/  FFMA R2, R54, R20, R7 ;  /* 0x0000001436027223 */ /* 0x000fe20000000007 */
[C---:B------:R-:W-:Y:S01]  /*05f0*/  FFMA R7, R0.reuse, R12, RZ ;  /* 0x0000000c00077223 */ /* 0x040fe200000000ff */
[----:B------:R-:W-:Y:S01]  /*0600*/  FFMA R11, R0, R56, RZ ;  /* 0x00000038000b7223 */ /* 0x000fe200000000ff */
[----:B------:R-:W5:Y:S01]  /*0610*/  LDS.64 R44, [R19+0x930] ;  /* 0x00093000132c7984 */ /* 0x000f620000000a00 */
[-C--:B------:R-:W-:Y:S01]  /*0620*/  FFMA R70, R16, R23.reuse, R70 ;  /* 0x0000001710467223 */ /* 0x080fe20000000046 */
[CC--:B------:R-:W-:Y:S01]  /*0630*/  FFMA R16, R56.reuse, R20.reuse, R7 ;  /* 0x0000001438107223 */ /* 0x0c0fe20000000007 */
[-C--:B------:R-:W-:Y:S01]  /*0640*/  FFMA R58, R56, R23.reuse, R58 ;  /* 0x00000017383a7223 */ /* 0x080fe2000000003a */
[----:B0-----:R-:W-:Y:S01]  /*0650*/  FFMA R56, R14, R20, R11 ;  /* 0x000000140e387223 */ /* 0x001fe2000000000b */
[----:B------:R-:W-:Y:S04]  /*0660*/  LDS.64 R42, [R19+0xa10] ;  /* 0x000a1000132a7984 */ /* 0x000fe80000000a00 */
[----:B------:R-:W0:Y:S01]  /*0670*/  LDS.64 R10, [R19+0x9a0] ;  /* 0x0009a000130a7984 */ /* 0x000e220000000a00 */
[C---:B------:R-:W-:Y:S01]  /*0680*/  FFMA R7, R0.reuse, R14, RZ ;  /* 0x0000000e00077223 */ /* 0x040fe200000000ff */
[C---:B-1----:R-:W-:Y:S01]  /*0690*/  FFMA R61, R0.reuse, R48, RZ ;  /* 0x00000030003d7223 */ /* 0x042fe200000000ff */
[----:B--2---:R-:W-:Y:S01]  /*06a0*/  FFMA R27, R0, R36, RZ ;  /* 0x00000024001b7223 */ /* 0x004fe200000000ff */
[-C--:B------:R-:W-:Y:S01]  /*06b0*/  FFMA R62, R54, R23.reuse, R62 ;  /* 0x00000017363e7223 */ /* 0x080fe2000000003e */
[-C--:B------:R-:W-:Y:S01]  /*06c0*/  FFMA R68, R28, R23.reuse, R68 ;  /* 0x000000171c447223 */ /* 0x080fe20000000044 */
[-C--:B---3--:R-:W-:Y:S01]  /*06d0*/  FFMA R50, R24, R20.reuse, R61 ;  /* 0x0000001418327223 */ /* 0x088fe2000000003d */
[----:B------:R-:W-:Y:S01]  /*06e0*/  FFMA R54, R36, R20, R7 ;  /* 0x0000001424367223 */ /* 0x000fe20000000007 */
[----:B----4-:R-:W-:Y:S01]  /*06f0*/  FFMA R61, R0, R40, RZ ;  /* 0x00000028003d7223 */ /* 0x010fe200000000ff */
[----:B------:R-:W-:Y:S01]  /*0700*/  FFMA R28, R48, R20, R27 ;  /* 0x00000014301c7223 */ /* 0x000fe2000000001b */
[----:B------:R-:W1:Y:S01]  /*0710*/  LDS.64 R6, [R19+0xa80] ;  /* 0x000a800013067984 */ /* 0x000e620000000a00 */
[----:B------:R-:W-:-:S03]  /*0720*/  FFMA R64, R32, R23, R64 ;  /* 0x0000001720407223 */ /* 0x000fc60000000040 */
[----:B------:R-:W2:Y:S01]  /*0730*/  LDS.64 R26, [R19+0xaf0] ;  /* 0x000af000131a7984 */ /* 0x000ea20000000a00 */
[----:B-----5:R-:W-:Y:S01]  /*0740*/  FFMA R32, R8, R20, R61 ;  /* 0x0000001408207223 */ /* 0x020fe2000000003d */
[-C--:B------:R-:W-:Y:S01]  /*0750*/  FFMA R12, R12, R23.reuse, R2 ;  /* 0x000000170c0c7223 */ /* 0x080fe20000000002 */
[----:B------:R-:W-:Y:S01]  /*0760*/  FFMA R69, R0, R24, RZ ;  /* 0x0000001800457223 */ /* 0x000fe200000000ff */
[----:B------:R-:W3:Y:S01]  /*0770*/  LDS.64 R60, [R19+0xb60] ;  /* 0x000b6000133c7984 */ /* 0x000ee20000000a00 */
[----:B------:R-:W-:-:S03]  /*0780*/  FFMA R66, R46, R23, R66 ;  /* 0x000000172e427223 */ /* 0x000fc60000000042 */
[----:B------:R-:W4:Y:S01]  /*0790*/  LDS R2, [R21+0x4] ;  /* 0x0000040015027984 */ /* 0x000f220000000800 */
[-C--:B------:R-:W-:Y:S01]  /*07a0*/  FFMA R65, R52, R23.reuse, R4 ;  /* 0x0000001734417223 */ /* 0x080fe20000000004 */
[----:B------:R-:W-:Y:S01]  /*07b0*/  FFMA R46, R40, R20, R69 ;  /* 0x00000014282e7223 */ /* 0x000fe20000000045 */
[----:B------:R-:W-:Y:S01]  /*07c0*/  FFMA R69, R0, R8, RZ ;  /* 0x0000000800457223 */ /* 0x000fe200000000ff */
[----:B------:R-:W5:Y:S01]  /*07d0*/  LDS R4, [R21+0x10] ;  /* 0x0000100015047984 */ /* 0x000f620000000800 */
[-C--:B------:R-:W-:Y:S02]  /*07e0*/  FFMA R56, R36, R23.reuse, R56 ;  /* 0x0000001724387223 */ /* 0x080fe40000000038 */
[----:B------:R-:W-:Y:S01]  /*07f0*/  FFMA R36, R30, R20, R69 ;  /* 0x000000141e247223 */ /* 0x000fe20000000045 */
[----:B------:R-:W-:Y:S01]  /*0800*/  FFMA R69, R0, R30, RZ ;  /* 0x0000001e00457223 */ /* 0x000fe200000000ff */
[-C--:B------:R-:W-:Y:S01]  /*0810*/  FFMA R46, R8, R23.reuse, R46 ;  /* 0x00000017082e7223 */ /* 0x080fe2000000002e */
[-C--:B------:R-:W-:Y:S01]  /*0820*/  FFMA R50, R40, R23.reuse, R50 ;  /* 0x0000001728327223 */ /* 0x080fe20000000032 */
[----:B------:R-:W5:Y:S01]  /*0830*/  LDS R8, [R21+0x1c] ;  /* 0x00001c0015087984 */ /* 0x000f620000000800 */
[----:B------:R-:W-:Y:S01]  /*0840*/  FFMA R40, R38, R20, R69 ;  /* 0x0000001426287223 */ /* 0x000fe20000000045 */
[----:B------:R-:W-:Y:S01]  /*0850*/  FFMA R69, R0, R38, RZ ;  /* 0x0000002600457223 */ /* 0x000fe200000000ff */
[----:B------:R-:W-:-:S03]  /*0860*/  FFMA R16, R14, R23, R16 ;  /* 0x000000170e107223 */ /* 0x000fc60000000010 */
[----:B------:R-:W-:Y:S01]  /*0870*/  FFMA R14, R44, R20, R69 ;  /* 0x000000142c0e7223 */ /* 0x000fe20000000045 */
[----:B------:R-:W-:Y:S01]  /*0880*/  FFMA R69, R0, R44, RZ ;  /* 0x0000002c00457223 */ /* 0x000fe200000000ff */
[----:B------:R-:W-:-:S03]  /*0890*/  FFMA R54, R48, R23, R54 ;  /* 0x0000001730367223 */ /* 0x000fc60000000036 */
[----:B0-----:R-:W-:Y:S01]  /*08a0*/  FFMA R48, R10, R20, R69 ;  /* 0x000000140a307223 */ /* 0x001fe20000000045 */
[----:B------:R-:W-:-:S04]  /*08b0*/  FFMA R69, R0, R10, RZ ;  /* 0x0000000a00457223 */ /* 0x000fc800000000ff */
[----:B------:R-:W-:Y:S01]  /*08c0*/  FFMA R52, R42, R20, R69 ;  /* 0x000000142a347223 */ /* 0x000fe20000000045 */
[C---:B------:R-:W-:Y:S01]  /*08d0*/  FFMA R69, R0.reuse, R42, RZ ;  /* 0x0000002a00457223 */ /* 0x040fe200000000ff */
[----:B-1----:R-:W-:-:S03]  /*08e0*/  FFMA R73, R0, R6, RZ ;  /* 0x0000000600497223 */ /* 0x002fc600000000ff */
[----:B------:R-:W-:Y:S01]  /*08f0*/  FFMA R34, R6, R20, R69 ;  /* 0x0000001406227223 */ /* 0x000fe20000000045 */
[----:B--2---:R-:W-:Y:S01]  /*0900*/  FFMA R69, R0, R26, RZ ;  /* 0x0000001a00457223 */ /* 0x004fe200000000ff */
[----:B------:R-:W-:Y:S01]  /*0910*/  FFMA R36, R38, R23, R36 ;  /* 0x0000001726247223 */ /* 0x000fe20000000024 */
[----:B------:R-:W-:Y:S02]  /*0920*/  FFMA R73, R26, R20, R73 ;  /* 0x000000141a497223 */ /* 0x000fe40000000049 */
[----:B---3--:R-:W-:Y:S01]  /*0930*/  FFMA R38, R20, R60, R69 ;  /* 0x0000003c14267223 */ /* 0x008fe20000000045 */
[-C--:B------:R-:W-:Y:S01]  /*0940*/  FFMA R69, R0, R35.reuse, RZ ;  /* 0x0000002300457223 */ /* 0x080fe200000000ff */
[----:B----4-:R-:W-:Y:S01]  /*0950*/  FFMA R63, R2, R35, R63 ;  /* 0x00000023023f7223 */ /* 0x010fe2000000003f */
[-C--:B------:R-:W-:Y:S01]  /*0960*/  FFMA R52, R6, R23.reuse, R52 ;  /* 0x0000001706347223 */ /* 0x080fe20000000034 */
[----:B------:R-:W-:Y:S01]  /*0970*/  FFMA R60, R60, R23, R73 ;  /* 0x000000173c3c7223 */ /* 0x000fe20000000049 */
[-C--:B------:R-:W-:Y:S01]  /*0980*/  FFMA R6, R20, R3.reuse, R69 ;  /* 0x0000000314067223 */ /* 0x080fe20000000045 */
[-C--:B------:R-:W-:Y:S01]  /*0990*/  FFMA R35, R0, R3.reuse, RZ ;  /* 0x0000000300237223 */ /* 0x080fe200000000ff */
[-C--:B------:R-:W-:Y:S01]  /*09a0*/  FFMA R69, R2, R3.reuse, R68 ;  /* 0x0000000302457223 */ /* 0x080fe20000000044 */
[----:B-----5:R-:W-:Y:S01]  /*09b0*/  FFMA R73, R4, R3, R63 ;  /* 0x0000000304497223 */ /* 0x020fe2000000003f */
[-C--:B------:R-:W-:Y:S01]  /*09c0*/  FFMA R3, R0, R5.reuse, RZ ;  /* 0x0000000500037223 */ /* 0x080fe200000000ff */
[-C--:B------:R-:W-:Y:S01]  /*09d0*/  FFMA R68, R20, R5.reuse, R35 ;  /* 0x0000000514447223 */ /* 0x080fe20000000023 */
[CC--:B------:R-:W-:Y:S01]  /*09e0*/  FFMA R63, R23.reuse, R5.reuse, R6 ;  /* 0x00000005173f7223 */ /* 0x0c0fe20000000006 */
[----:B------:R-:W-:Y:S01]  /*09f0*/  FFMA R35, R2, R5, R67 ;  /* 0x0000000502237223 */ /* 0x000fe20000000043 */
[----:B------:R-:W-:Y:S01]  /*0a00*/  FFMA R6, R20, R29, R3 ;  /* 0x0000001d14067223 */ /* 0x000fe20000000003 */
[----:B------:R-:W-:Y:S01]  /*0a10*/  FFMA R69, R4, R5, R69 ;  /* 0x0000000504457223 */ /* 0x000fe20000000045 */
[-C--:B------:R-:W-:Y:S01]  /*0a20*/  FFMA R3, R2, R29.reuse, R65 ;  /* 0x0000001d02037223 */ /* 0x080fe20000000041 */
[----:B------:R-:W-:Y:S01]  /*0a30*/  FFMA R65, R0, R29, RZ ;  /* 0x0000001d00417223 */ /* 0x000fe200000000ff */
[----:B------:R-:W-:Y:S01]  /*0a40*/  FFMA R67, R8, R5, R73 ;  /* 0x0000000508437223 */ /* 0x000fe20000000049 */
[----:B------:R-:W-:Y:S01]  /*0a50*/  FFMA R5, R4, R29, R35 ;  /* 0x0000001d04057223 */ /* 0x000fe20000000023 */
[----:B------:R-:W-:Y:S01]  /*0a60*/  FFMA R48, R42, R23, R48 ;  /* 0x000000172a307223 */ /* 0x000fe20000000030 */
[CC--:B------:R-:W-:Y:S01]  /*0a70*/  FFMA R68, R23.reuse, R29.reuse, R68 ;  /* 0x0000001d17447223 */ /* 0x0c0fe20000000044 */
[----:B------:R-:W-:Y:S01]  /*0a80*/  FFMA R69, R8, R29, R69 ;  /* 0x0000001d08457223 */ /* 0x000fe20000000045 */
[-C--:B------:R-:W-:Y:S01]  /*0a90*/  FFMA R35, R0, R59.reuse, RZ ;  /* 0x0000003b00237223 */ /* 0x080fe200000000ff */
[-C--:B------:R-:W-:Y:S01]  /*0aa0*/  FFMA R42, R20, R59.reuse, R65 ;  /* 0x0000003b142a7223 */ /* 0x080fe20000000041 */
[-C--:B------:R-:W-:Y:S01]  /*0ab0*/  FFMA R29, R2, R59.reuse, R66 ;  /* 0x0000003b021d7223 */ /* 0x080fe20000000042 */
[-C--:B------:R-:W-:Y:S01]  /*0ac0*/  FFMA R3, R4, R59.reuse, R3 ;  /* 0x0000003b04037223 */ /* 0x080fe20000000003 */
[CC--:B------:R-:W-:Y:S01]  /*0ad0*/  FFMA R65, R23.reuse, R59.reuse, R6 ;  /* 0x0000003b17417223 */ /* 0x0c0fe20000000006 */
[----:B------:R-:W-:Y:S01]  /*0ae0*/  FFMA R66, R8, R59, R5 ;  /* 0x0000003b08427223 */ /* 0x000fe20000000005 */
[-C--:B------:R-:W-:Y:S01]  /*0af0*/  FFMA R6, R20, R53.reuse, R35 ;  /* 0x0000003514067223 */ /* 0x080fe20000000023 */
[-C--:B------:R-:W-:Y:S01]  /*0b00*/  FFMA R5, R2, R53.reuse, R64 ;  /* 0x0000003502057223 */ /* 0x080fe20000000040 */
[CC--:B------:R-:W-:Y:S01]  /*0b10*/  FFMA R42, R23.reuse, R53.reuse, R42 ;  /* 0x00000035172a7223 */ /* 0x0c0fe2000000002a */
[-C--:B------:R-:W-:Y:S01]  /*0b20*/  FFMA R35, R0, R53.reuse, RZ ;  /* 0x0000003500237223 */ /* 0x080fe200000000ff */
[-C--:B------:R-:W-:Y:S01]  /*0b30*/  FFMA R29, R4, R53.reuse, R29 ;  /* 0x00000035041d7223 */ /* 0x080fe2000000001d */
[----:B------:R-:W-:Y:S01]  /*0b40*/  FFMA R64, R8, R53, R3 ;  /* 0x0000003508407223 */ /* 0x000fe20000000003 */
[----:B------:R-:W-:Y:S01]  /*0b50*/  FFMA R53, R0, R47, RZ ;  /* 0x0000002f00357223 */ /* 0x000fe200000000ff */
[-C--:B------:R-:W-:Y:S01]  /*0b60*/  FFMA R40, R44, R23.reuse, R40 ;  /* 0x000000172c287223 */ /* 0x080fe20000000028 */
[----:B------:R-:W-:Y:S01]  /*0b70*/  FFMA R44, R10, R23, R14 ;  /* 0x000000170a2c7223 */ /* 0x000fe2000000000e */
[CC--:B------:R-:W-:Y:S01]  /*0b80*/  FFMA R3, R23.reuse, R47.reuse, R6 ;  /* 0x0000002f17037223 */ /* 0x0c0fe20000000006 */
[C---:B------:R-:W-:Y:S01]  /*0b90*/  FFMA R10, R20.reuse, R47, R35 ;  /* 0x0000002f140a7223 */ /* 0x040fe20000000023 */
[-C--:B------:R-:W-:Y:S01]  /*0ba0*/  FFMA R6, R20, R33.reuse, R53 ;  /* 0x0000002114067223 */ /* 0x080fe20000000035 */
[C---:B------:R-:W-:Y:S01]  /*0bb0*/  FFMA R53, R0.reuse, R33, RZ ;  /* 0x0000002100357223 */ /* 0x040fe200000000ff */
[----:B------:R-:W-:Y:S01]  /*0bc0*/  FFMA R59, R0, R17, RZ ;  /* 0x00000011003b7223 */ /* 0x000fe200000000ff */
[-C--:B------:R-:W-:Y:S01]  /*0bd0*/  FFMA R35, R4, R47.reuse, R5 ;  /* 0x0000002f04237223 */ /* 0x080fe20000000005 */
[----:B------:R-:W-:Y:S01]  /*0be0*/  FFMA R71, R2, R47, R71 ;  /* 0x0000002f02477223 */ /* 0x000fe20000000047 */
[C---:B------:R-:W-:Y:S01]  /*0bf0*/  FFMA R5, R23.reuse, R33, R10 ;  /* 0x0000002117057223 */ /* 0x040fe2000000000a */
[----:B------:R-:W-:Y:S01]  /*0c00*/  FFMA R28, R24, R23, R28 ;  /* 0x00000017181c7223 */ /* 0x000fe2000000001c */
[----:B------:R-:W-:Y:S01]  /*0c10*/  FFMA R10, R20, R51, R53 ;  /* 0x00000033140a7223 */ /* 0x000fe20000000035 */
[----:B------:R-:W-:Y:S01]  /*0c20*/  FFMA R47, R8, R47, R29 ;  /* 0x0000002f082f7223 */ /* 0x000fe2000000001d */
[----:B------:R-:W-:Y:S01]  /*0c30*/  FFMA R53, R0, R51, RZ ;  /* 0x0000003300357223 */ /* 0x000fe200000000ff */
[----:B------:R-:W-:Y:S01]  /*0c40*/  FFMA R24, R20, R55, R59 ;  /* 0x0000003714187223 */ /* 0x000fe2000000003b */
[----:B------:R-:W-:Y:S01]  /*0c50*/  FFMA R29, R2, R33, R70 ;  /* 0x00000021021d7223 */ /* 0x000fe20000000046 */
[----:B------:R-:W-:Y:S01]  /*0c60*/  FFMA R59, R0, R55, RZ ;  /* 0x00000037003b7223 */ /* 0x000fe200000000ff */
[-C--:B------:R-:W-:Y:S01]  /*0c70*/  FFMA R71, R4, R33.reuse, R71 ;  /* 0x0000002104477223 */ /* 0x080fe20000000047 */
[----:B------:R-:W-:Y:S01]  /*0c80*/  FFMA R33, R8, R33, R35 ;  /* 0x0000002108217223 */ /* 0x000fe20000000023 */
[----:B------:R-:W-:Y:S01]  /*0c90*/  FFMA R34, R26, R23, R34 ;  /* 0x000000171a227223 */ /* 0x000fe20000000022 */
[----:B------:R-:W-:Y:S01]  /*0ca0*/  FFMA R35, R2, R51, R62 ;  /* 0x0000003302237223 */ /* 0x000fe2000000003e */
[----:B------:R-:W-:Y:S01]  /*0cb0*/  FFMA R14, R20, R17, R53 ;  /* 0x00000011140e7223 */ /* 0x000fe20000000035 */
[----:B------:R-:W-:Y:S01]  /*0cc0*/  FFMA R29, R4, R51, R29 ;  /* 0x00000033041d7223 */ /* 0x000fe2000000001d */
[-C--:B------:R-:W-:Y:S01]  /*0cd0*/  FFMA R26, R20, R13.reuse, R59 ;  /* 0x0000000d141a7223 */ /* 0x080fe2000000003b */
[----:B------:R-:W-:Y:S01]  /*0ce0*/  FFMA R59, R0, R13, RZ ;  /* 0x0000000d003b7223 */ /* 0x000fe200000000ff */
[-C--:B------:R-:W-:Y:S01]  /*0cf0*/  FFMA R53, R2, R17.reuse, R12 ;  /* 0x0000001102357223 */ /* 0x080fe2000000000c */
[CC--:B------:R-:W-:Y:S01]  /*0d00*/  FFMA R10, R23.reuse, R17.reuse, R10 ;  /* 0x00000011170a7223 */ /* 0x0c0fe2000000000a */
[----:B------:R-:W-:Y:S01]  /*0d10*/  FFMA R35, R4, R17, R35 ;  /* 0x0000001104237223 */ /* 0x000fe20000000023 */
[C---:B------:R-:W-:Y:S01]  /*0d20*/  FFMA R12, R23.reuse, R55, R14 ;  /* 0x00000037170c7223 */ /* 0x040fe2000000000e */
        /* <DEDUP_REMOVED lines=8> */
[----:B------:R-:W-:Y:S01]  /*0db0*/  FFMA R32, R30, R23, R32 ;  /* 0x000000171e207223 */ /* 0x000fe20000000020 */
[----:B------:R-:W-:Y:S01]  /*0dc0*/  FFMA R29, R4, R13, R29 ;  /* 0x0000000d041d7223 */ /* 0x000fe2000000001d */
[----:B------:R-:W-:Y:S01]  /*0dd0*/  FFMA R30, R20, R15, R59 ;  /* 0x0000000f141e7223 */ /* 0x000fe2000000003b */
[----:B------:R-:W-:Y:S01]  /*0de0*/  FFMA R16, R8, R13, R53 ;  /* 0x0000000d08107223 */ /* 0x000fe20000000035 */
[----:B------:R-:W-:Y:S01]  /*0df0*/  FFMA R59, R0, R15, RZ ;  /* 0x0000000f003b7223 */ /* 0x000fe200000000ff */
[CC--:B------:R-:W-:Y:S01]  /*0e00*/  FFMA R13, R23.reuse, R57.reuse, R26 ;  /* 0x00000039170d7223 */ /* 0x0c0fe2000000001a */
[-C--:B------:R-:W-:Y:S01]  /*0e10*/  FFMA R53, R2, R57.reuse, R56 ;  /* 0x0000003902357223 */ /* 0x080fe20000000038 */
[-C--:B------:R-:W-:Y:S01]  /*0e20*/  FFMA R35, R4, R57.reuse, R35 ;  /* 0x0000003904237223 */ /* 0x080fe20000000023 */
[----:B------:R-:W-:Y:S01]  /*0e30*/  FFMA R57, R8, R57, R29 ;  /* 0x0000003908397223 */ /* 0x000fe2000000001d */
[----:B------:R-:W-:Y:S01]  /*0e40*/  FFMA R29, R2, R15, R54 ;  /* 0x0000000f021d7223 */ /* 0x000fe20000000036 */
[-C--:B------:R-:W-:Y:S01]  /*0e50*/  FFMA R54, R20, R37.reuse, R59 ;  /* 0x0000002514367223 */ /* 0x080fe2000000003b */
[----:B------:R-:W-:Y:S01]  /*0e60*/  FFMA R59, R0, R37, RZ ;  /* 0x00000025003b7223 */ /* 0x000fe200000000ff */
[CC--:B------:R-:W-:Y:S01]  /*0e70*/  FFMA R24, R23.reuse, R15.reuse, R24 ;  /* 0x0000000f17187223 */ /* 0x0c0fe20000000018 */
[-C--:B------:R-:W-:Y:S01]  /*0e80*/  FFMA R53, R4, R15.reuse, R53 ;  /* 0x0000000f04357223 */ /* 0x080fe20000000035 */
[----:B------:R-:W-:Y:S01]  /*0e90*/  FFMA R26, R8, R15, R35 ;  /* 0x0000000f081a7223 */ /* 0x000fe20000000023 */
[C---:B------:R-:W-:Y:S01]  /*0ea0*/  FFMA R15, R23.reuse, R37, R30 ;  /* 0x00000025170f7223 */ /* 0x040fe2000000001e */
[----:B------:R-:W-:Y:S01]  /*0eb0*/  FFMA R30, R20, R49, R59 ;  /* 0x00000031141e7223 */ /* 0x000fe2000000003b */
[C---:B------:R-:W-:Y:S01]  /*0ec0*/  FFMA R6, R23.reuse, R51, R6 ;  /* 0x0000003317067223 */ /* 0x040fe20000000006 */
[----:B------:R-:W-:Y:S01]  /*0ed0*/  FFMA R59, R0, R49, RZ ;  /* 0x00000031003b7223 */ /* 0x000fe200000000ff */
[----:B------:R-:W-:Y:S01]  /*0ee0*/  FFMA R51, R8, R51, R71 ;  /* 0x0000003308337223 */ /* 0x000fe20000000047 */
[-C--:B------:R-:W-:Y:S01]  /*0ef0*/  FFMA R35, R2, R37.reuse, R28 ;  /* 0x0000002502237223 */ /* 0x080fe2000000001c */
[-C--:B------:R-:W-:Y:S01]  /*0f00*/  FFMA R29, R4, R37.reuse, R29 ;  /* 0x00000025041d7223 */ /* 0x080fe2000000001d */
[----:B------:R-:W-:Y:S01]  /*0f10*/  FFMA R37, R8, R37, R53 ;  /* 0x0000002508257223 */ /* 0x000fe20000000035 */
[----:B------:R-:W-:Y:S01]  /*0f20*/  FFMA R71, R0, R25, RZ ;  /* 0x0000001900477223 */ /* 0x000fe200000000ff */
[----:B------:R-:W-:Y:S01]  /*0f30*/  FFMA R53, R2, R49, R50 ;  /* 0x0000003102357223 */ /* 0x000fe20000000032 */
[----:B------:R-:W-:Y:S01]  /*0f40*/  FFMA R50, R20, R25, R59 ;  /* 0x0000001914327223 */ /* 0x000fe2000000003b */
[----:B------:R-:W-:Y:S01]  /*0f50*/  FFMA R35, R4, R49, R35 ;  /* 0x0000003104237223 */ /* 0x000fe20000000023 */
[----:B------:R-:W-:Y:S01]  /*0f60*/  FFMA R59, R2, R25, R46 ;  /* 0x00000019023b7223 */ /* 0x000fe2000000002e */
[C---:B------:R-:W-:Y:S01]  /*0f70*/  FFMA R28, R23.reuse, R49, R54 ;  /* 0x00000031171c7223 */ /* 0x040fe20000000036 */
[----:B------:R-:W-:Y:S01]  /*0f80*/  FFMA R46, R20, R41, R71 ;  /* 0x00000029142e7223 */ /* 0x000fe20000000047 */
[----:B------:R-:W-:Y:S01]  /*0f90*/  FFMA R49, R8, R49, R29 ;  /* 0x0000003108317223 */ /* 0x000fe2000000001d */
[----:B------:R-:W-:Y:S01]  /*0fa0*/  FFMA R71, R0, R41, RZ ;  /* 0x0000002900477223 */ /* 0x000fe200000000ff */
[CC--:B------:R-:W-:Y:S01]  /*0fb0*/  FFMA R29, R23.reuse, R25.reuse, R30 ;  /* 0x00000019171d7223 */ /* 0x0c0fe2000000001e */
[-C--:B------:R-:W-:Y:S01]  /*0fc0*/  FFMA R53, R4, R25.reuse, R53 ;  /* 0x0000001904357223 */ /* 0x080fe20000000035 */
[----:B------:R-:W-:Y:S01]  /*0fd0*/  FFMA R30, R8, R25, R35 ;  /* 0x00000019081e7223 */ /* 0x000fe20000000023 */
[C---:B------:R-:W-:Y:S01]  /*0fe0*/  FFMA R25, R23.reuse, R41, R50 ;  /* 0x0000002917197223 */ /* 0x040fe20000000032 */
[-C--:B------:R-:W-:Y:S01]  /*0ff0*/  FFMA R50, R20, R9.reuse, R71 ;  /* 0x0000000914327223 */ /* 0x080fe20000000047 */
        /* <DEDUP_REMOVED lines=8> */
[-C--:B------:R-:W-:Y:S01]  /*1080*/  FFMA R35, R4, R9.reuse, R35 ;  /* 0x0000000904237223 */ /* 0x080fe20000000023 */
[----:B------:R-:W-:Y:S01]  /*1090*/  FFMA R9, R8, R9, R59 ;  /* 0x0000000908097223 */ /* 0x000fe2000000003b */
[CC--:B------:R-:W-:Y:S01]  /*10a0*/  FFMA R36, R23.reuse, R31.reuse, R50 ;  /* 0x0000001f17247223 */ /* 0x0c0fe20000000032 */
[-C--:B------:R-:W-:Y:S01]  /*10b0*/  FFMA R59, R2, R31.reuse, R40 ;  /* 0x0000001f023b7223 */ /* 0x080fe20000000028 */
[----:B------:R-:W-:Y:S01]  /*10c0*/  FFMA R53, R4, R31, R53 ;  /* 0x0000001f04357223 */ /* 0x000fe20000000035 */
[----:B------:R-:W-:Y:S01]  /*10d0*/  FFMA R50, R20, R39, R71 ;  /* 0x0000002714327223 */ /* 0x000fe20000000047 */
[----:B------:R-:W-:Y:S01]  /*10e0*/  FFMA R40, R8, R31, R35 ;  /* 0x0000001f08287223 */ /* 0x000fe20000000023 */
[-C--:B------:R-:W-:Y:S01]  /*10f0*/  FFMA R71, R0, R39.reuse, RZ ;  /* 0x0000002700477223 */ /* 0x080fe200000000ff */
[-C--:B------:R-:W-:Y:S01]  /*1100*/  FFMA R35, R2, R39.reuse, R44 ;  /* 0x0000002702237223 */ /* 0x080fe2000000002c */
[CC--:B------:R-:W-:Y:S01]  /*1110*/  FFMA R31, R23.reuse, R39.reuse, R46 ;  /* 0x00000027171f7223 */ /* 0x0c0fe2000000002e */
[-C--:B------:R-:W-:Y:S01]  /*1120*/  FFMA R59, R4, R39.reuse, R59 ;  /* 0x00000027043b7223 */ /* 0x080fe2000000003b */
[----:B------:R-:W-:Y:S01]  /*1130*/  FFMA R44, R8, R39, R53 ;  /* 0x00000027082c7223 */ /* 0x000fe20000000035 */
[-C--:B------:R-:W-:Y:S01]  /*1140*/  FFMA R56, R20, R45.reuse, R71 ;  /* 0x0000002d14387223 */ /* 0x080fe20000000047 */
[-C--:B------:R-:W-:Y:S01]  /*1150*/  FFMA R39, R0, R45.reuse, RZ ;  /* 0x0000002d00277223 */ /* 0x080fe200000000ff */
[-C--:B------:R-:W-:Y:S01]  /*1160*/  FFMA R53, R2, R45.reuse, R48 ;  /* 0x0000002d02357223 */ /* 0x080fe20000000030 */
[-C--:B------:R-:W-:Y:S01]  /*1170*/  FFMA R71, R4, R45.reuse, R35 ;  /* 0x0000002d04477223 */ /* 0x080fe20000000023 */
[CC--:B------:R-:W-:Y:S01]  /*1180*/  FFMA R46, R23.reuse, R45.reuse, R50 ;  /* 0x0000002d172e7223 */ /* 0x0c0fe20000000032 */
[----:B------:R-:W-:Y:S01]  /*1190*/  FFMA R48, R8, R45, R59 ;  /* 0x0000002d08307223 */ /* 0x000fe2000000003b */
[-C--:B------:R-:W-:Y:S01]  /*11a0*/  FFMA R54, R20, R11.reuse, R39 ;  /* 0x0000000b14367223 */ /* 0x080fe20000000027 */
[-C--:B------:R-:W-:Y:S01]  /*11b0*/  FFMA R50, R23, R11.reuse, R56 ;  /* 0x0000000b17327223 */ /* 0x080fe20000000038 */
[-C--:B------:R-:W-:Y:S01]  /*11c0*/  FFMA R39, R2, R11.reuse, R52 ;  /* 0x0000000b02277223 */ /* 0x080fe20000000034 */
[-C--:B------:R-:W-:Y:S01]  /*11d0*/  FFMA R35, R4, R11.reuse, R53 ;  /* 0x0000000b04237223 */ /* 0x080fe20000000035 */
[-C--:B------:R-:W-:Y:S01]  /*11e0*/  FFMA R45, R8, R11.reuse, R71 ;  /* 0x0000000b082d7223 */ /* 0x080fe20000000047 */
[----:B------:R-:W-:-:S02]  /*11f0*/  FFMA R11, R0, R11, RZ ;  /* 0x0000000b000b7223 */ /* 0x000fc400000000ff */
[-C--:B------:R-:W-:Y:S02]  /*1200*/  FFMA R52, R8, R43.reuse, R35 ;  /* 0x0000002b08347223 */ /* 0x080fe40000000023 */
[-C--:B------:R-:W-:Y:S01]  /*1210*/  FFMA R70, R20, R43.reuse, R11 ;  /* 0x0000002b14467223 */ /* 0x080fe2000000000b */
[-C--:B------:R-:W-:Y:S02]  /*1220*/  FFMA R11, R2, R43.reuse, R34 ;  /* 0x0000002b020b7223 */ /* 0x080fe40000000022 */
[----:B------:R-:W0:Y:S01]  /*1230*/  LDS.64 R34, [R19+0xbd0] ;  /* 0x000bd00013227984 */ /* 0x000e220000000a00 */
[-C--:B------:R-:W-:Y:S01]  /*1240*/  FFMA R62, R0, R43.reuse, RZ ;  /* 0x0000002b003e7223 */ /* 0x080fe200000000ff */
[----:B------:R-:W-:Y:S01]  /*1250*/  FFMA R59, R4, R43, R39 ;  /* 0x0000002b043b7223 */ /* 0x000fe20000000027 */
[C---:B------:R-:W-:Y:S01]  /*1260*/  FFMA R56, R0.reuse, R7, RZ ;  /* 0x0000000700387223 */ /* 0x040fe200000000ff */
[----:B------:R-:W-:Y:S01]  /*1270*/  FFMA R58, R0, R27, RZ ;  /* 0x0000001b003a7223 */ /* 0x000fe200000000ff */
[C---:B------:R-:W-:Y:S01]  /*1280*/  FFMA R0, R23.reuse, R43, R54 ;  /* 0x0000002b17007223 */ /* 0x040fe20000000036 */
[-C--:B------:R-:W-:Y:S01]  /*1290*/  FFMA R62, R20, R7.reuse, R62 ;  /* 0x00000007143e7223 */ /* 0x080fe2000000003e */
[CC--:B------:R-:W-:Y:S01]  /*12a0*/  FFMA R53, R23.reuse, R7.reuse, R70 ;  /* 0x0000000717357223 */ /* 0x0c0fe20000000046 */
[-C--:B------:R-:W-:Y:S01]  /*12b0*/  FFMA R39, R2, R7.reuse, R60 ;  /* 0x0000000702277223 */ /* 0x080fe2000000003c */
[-C--:B------:R-:W-:Y:S01]  /*12c0*/  FFMA R43, R4, R7.reuse, R11 ;  /* 0x00000007042b7223 */ /* 0x080fe2000000000b */
[----:B------:R-:W-:Y:S01]  /*12d0*/  FFMA R54, R8, R7, R59 ;  /* 0x0000000708367223 */ /* 0x000fe2000000003b */
[C---:B------:R-:W-:Y:S01]  /*12e0*/  FFMA R56, R20.reuse, R27, R56 ;  /* 0x0000001b14387223 */ /* 0x040fe20000000038 */
[----:B------:R-:W1:Y:S01]  /*12f0*/  S2R R7, SR_TID.X ;  /* 0x0000000000077919 */ /* 0x000e620000002100 */
[----:B------:R-:W-:Y:S01]  /*1300*/  FFMA R58, R20, R61, R58 ;  /* 0x0000003d143a7223 */ /* 0x000fe2000000003a */
[----:B------:R-:W-:Y:S01]  /*1310*/  FFMA R39, R4, R27, R39 ;  /* 0x0000001b04277223 */ /* 0x000fe20000000027 */
[C---:B------:R-:W-:Y:S01]  /*1320*/  FFMA R56, R23.reuse, R61, R56 ;  /* 0x0000003d17387223 */ /* 0x040fe20000000038 */
[----:B------:R-:W-:Y:S01]  /*1330*/  LOP3.LUT R11, R18, 0x3, RZ, 0xc0, !PT ;  /* 0x00000003120b7812 */ /* 0x000fe200078ec0ff */
[----:B------:R-:W-:Y:S01]  /*1340*/  LDS R60, [R21+0x8] ;  /* 0x00000800153c7984 */ /* 0x000fe20000000800 */
[----:B0-----:R-:W-:-:S04]  /*1350*/  FFMA R59, R23, R34, R38 ;  /* 0x00000022173b7223 */ /* 0x001fc80000000026 */
[----:B------:R-:W-:Y:S01]  /*1360*/  FFMA R20, R2, R27, R59 ;  /* 0x0000001b02147223 */ /* 0x000fe2000000003b */
[----:B-1----:R-:W-:Y:S02]  /*1370*/  IMAD R7, R22, -0xd, R7 ;  /* 0xfffffff316077824 */ /* 0x002fe400078e0207 */
[C---:B------:R-:W-:Y:S01]  /*1380*/  FFMA R58, R23.reuse, R35, R58 ;  /* 0x00000023173a7223 */ /* 0x040fe2000000003a */
[----:B------:R-:W-:Y:S01]  /*1390*/  LDS R59, [R21+0x14] ;  /* 0x00001400153b7984 */ /* 0x000fe20000000800 */
[-C--:B------:R-:W-:Y:S01]  /*13a0*/  FFMA R20, R4, R61.reuse, R20 ;  /* 0x0000003d04147223 */ /* 0x080fe20000000014 */
[----:B------:R-:W-:Y:S02]  /*13b0*/  FFMA R61, R8, R61, R39 ;  /* 0x0000003d083d7223 */ /* 0x000fe40000000027 */
[----:B------:R-:W0:Y:S01]  /*13c0*/  LDS.64 R38, [R19+0x8] ;  /* 0x0000080013267984 */ /* 0x000e220000000a00 */
[----:B------:R-:W-:Y:S02]  /*13d0*/  IMAD R7, R18, 0xa90, R7 ;  /* 0x00000a9012077824 */ /* 0x000fe400078e0207 */
[----:B------:R-:W-:Y:S01]  /*13e0*/  FFMA R18, R23, R27, R62 ;  /* 0x0000001b17127223 */ /* 0x000fe2000000003e */
[----:B------:R-:W-:-:S02]  /*13f0*/  FFMA R62, R8, R35, R20 ;  /* 0x00000023083e7223 */ /* 0x000fc40000000014 */
[----:B------:R-:W1:Y:S01]  /*1400*/  LDS.64 R34, [R19+0x78] ;  /* 0x0000780013227984 */ /* 0x000e620000000a00 */
[----:B------:R-:W-:Y:S01]  /*1410*/  LEA R11, R11, R22, 0x3 ;  /* 0x000000160b0b7211 */ /* 0x000fe200078e18ff */
[----:B------:R-:W-:Y:S02]  /*1420*/  IMAD R7, R22, 0x152, R7 ;  /* 0x0000015216077824 */ /* 0x000fe400078e0207 */
[----:B------:R-:W2:Y:S01]  /*1430*/  LDS.64 R22, [R19+0xe8] ;  /* 0x0000e80013167984 */ /* 0x000ea20000000a00 */
[----:B0-----:R-:W-:Y:S01]  /*1440*/  FFMA R63, R2, R38, R63 ;  /* 0x00000026023f7223 */ /* 0x001fe2000000003f */
[----:B------:R-:W-:-:S03]  /*1450*/  FFMA R20, R38, R60, R67 ;  /* 0x0000003c26147223 */ /* 0x000fc60000000043 */
[-C--:B-1----:R-:W-:Y:S02]  /*1460*/  FFMA R67, R4, R34.reuse, R63 ;  /* 0x0000002204437223 */ /* 0x082fe4000000003f */
[----:B------:R-:W0:Y:S01]  /*1470*/  LDS R63, [R21+0x20] ;  /* 0x00002000153f7984 */ /* 0x000e220000000800 */
[----:B------:R-:W-:Y:S01]  /*1480*/  FFMA R27, R8, R27, R43 ;  /* 0x0000001b081b7223 */ /* 0x000fe2000000002b */
[----:B------:R-:W-:Y:S01]  /*1490*/  FFMA R43, R2, R34, R68 ;  /* 0x00000022022b7223 */ /* 0x000fe20000000044 */
[C---:B------:R-:W-:Y:S01]  /*14a0*/  FFMA R68, R34.reuse, R60, R69 ;  /* 0x0000003c22447223 */ /* 0x040fe20000000045 */
[-C--:B------:R-:W-:Y:S01]  /*14b0*/  FFMA R20, R34, R59.reuse, R20 ;  /* 0x0000003b22147223 */ /* 0x080fe20000000014 */
[-C--:B--2---:R-:W-:Y:S01]  /*14c0*/  FFMA R67, R8, R22.reuse, R67 ;  /* 0x0000001608437223 */ /* 0x084fe20000000043 */
[-C--:B------:R-:W-:Y:S01]  /*14d0*/  FFMA R38, R4, R22.reuse, R43 ;  /* 0x0000001604267223 */ /* 0x080fe2000000002b */
[----:B------:R-:W-:Y:S01]  /*14e0*/  FFMA R34, R2, R22, R65 ;  /* 0x0000001602227223 */ /* 0x000fe20000000041 */
[C---:B------:R-:W-:Y:S01]  /*14f0*/  FFMA R43, R22.reuse, R60, R66 ;  /* 0x0000003c162b7223 */ /* 0x040fe20000000042 */
[C---:B------:R-:W-:Y:S01]  /*1500*/  FFMA R68, R22.reuse, R59, R68 ;  /* 0x0000003b16447223 */ /* 0x040fe20000000044 */
[----:B0-----:R-:W-:-:S02]  /*1510*/  FFMA R22, R22, R63, R20 ;  /* 0x0000003f16167223 */ /* 0x001fc40000000014 */
[----:B------:R-:W0:Y:S02]  /*1520*/  LDC.64 R20, c[0x0][0x398] ;  /* 0x0000e600ff147b82 */ /* 0x000e240000000a00 */
[----:B0-----:R-:W-:Y:S02]  /*1530*/  IMAD.WIDE R70, R11, 0x4, R20 ;  /* 0x000000040b467825 */ /* 0x001fe400078e0214 */
[----:B------:R-:W0:Y:S04]  /*1540*/  LDS.64 R20, [R19+0x158] ;  /* 0x0001580013147984 */ /* 0x000e280000000a00 */
[----:B------:R-:W2:Y:S01]  /*1550*/  LDG.E R65, desc[UR4][R70.64] ;  /* 0x0000000446417981 */ /* 0x000ea2000c1e1900 */
[----:B------:R-:W-:Y:S02]  /*1560*/  FFMA R39, R60, R39, R67 ;  /* 0x000000273c277223 */ /* 0x000fe40000000043 */
[----:B------:R-:W1:Y:S01]  /*1570*/  LDC.64 R66, c[0x0][0x390] ;  /* 0x0000e400ff427b82 */ /* 0x000e620000000a00 */
[----:B------:R-:W-:-:S05]  /*1580*/  SHF.L.U32 R7, R7, 0x1, RZ ;  /* 0x0000000107077819 */ /* 0x000fca00000006ff */
[----:B-1----:R-:W-:-:S04]  /*1590*/  IMAD.WIDE R66, R7, 0x4, R66 ;  /* 0x0000000407427825 */ /* 0x002fc800078e0242 */
[-C--:B0-----:R-:W-:Y:S01]  /*15a0*/  FFMA R7, R8, R20.reuse, R38 ;  /* 0x0000001408077223 */ /* 0x081fe20000000026 */
[----:B------:R-:W-:-:S03]  /*15b0*/  FFMA R11, R4, R20, R34 ;  /* 0x00000014040b7223 */ /* 0x000fc60000000022 */
[----:B------:R-:W-:Y:S01]  /*15c0*/  FFMA R38, R60, R35, R7 ;  /* 0x000000233c267223 */ /* 0x000fe20000000007 */
[----:B------:R-:W-:Y:S01]  /*15d0*/  FFMA R7, R2, R20, R42 ;  /* 0x0000001402077223 */ /* 0x000fe2000000002a */
[C---:B------:R-:W-:Y:S01]  /*15e0*/  FFMA R64, R20.reuse, R60, R64 ;  /* 0x0000003c14407223 */ /* 0x040fe20000000040 */
[C---:B------:R-:W-:Y:S01]  /*15f0*/  FFMA R42, R20.reuse, R59, R43 ;  /* 0x0000003b142a7223 */ /* 0x040fe2000000002b */
[----:B------:R-:W-:Y:S01]  /*1600*/  FFMA R68, R20, R63, R68 ;  /* 0x0000003f14447223 */ /* 0x000fe20000000044 */
[----:B------:R-:W-:-:S04]  /*1610*/  FFMA R20, R59, R23, R38 ;  /* 0x000000173b147223 */ /* 0x000fc80000000026 */
[----:B------:R-:W-:Y:S01]  /*1620*/  FFMA R20, R63, R21, R20 ;  /* 0x000000153f147223 */ /* 0x000fe20000000014 */
[----:B--2---:R-:W-:Y:S01]  /*1630*/  FADD R69, R22, R65 ;  /* 0x0000004116457221 */ /* 0x004fe20000000000 */
[----:B------:R-:W-:Y:S02]  /*1640*/  FFMA R22, R59, R35, R39 ;  /* 0x000000233b167223 */ /* 0x000fe40000000027 */
[----:B------:R-:W0:Y:S04]  /*1650*/  LDS.64 R34, [R19+0x1c8] ;  /* 0x0001c80013227984 */ /* 0x000e280000000a00 */
[----:B------:R-:W1:Y:S01]  /*1660*/  LDS.64 R38, [R19+0x238] ;  /* 0x0002380013267984 */ /* 0x000e620000000a00 */
[----:B------:R-:W-:Y:S01]  /*1670*/  FFMA R22, R63, R23, R22 ;  /* 0x000000173f167223 */ /* 0x000fe20000000016 */
[----:B------:R-:W-:-:S03]  /*1680*/  FADD R71, R20, R65 ;  /* 0x0000004114477221 */ /* 0x000fc60000000000 */
[----:B------:R-:W-:Y:S01]  /*1690*/  FADD R43, R22, R65 ;  /* 0x00000041162b7221 */ /* 0x000fe20000000000 */
[----:B------:R2:W-:Y:S01]  /*16a0*/  STG.E desc[UR4][R66.64], R69 ;  /* 0x0000004542007986 */ /* 0x0005e2000c101904 */
[----:B0-----:R-:W-:-:S04]  /*16b0*/  FFMA R11, R8, R34, R11 ;  /* 0x00000022080b7223 */ /* 0x001fc8000000000b */
[----:B------:R-:W-:Y:S02]  /*16c0*/  FFMA R20, R60, R23, R11 ;  /* 0x000000173c147223 */ /* 0x000fe4000000000b */
[----:B------:R-:W0:Y:S01]  /*16d0*/  LDS.64 R22, [R19+0x2a8] ;  /* 0x0002a80013167984 */ /* 0x000e220000000a00 */
[----:B------:R-:W-:Y:S01]  /*16e0*/  FFMA R7, R4, R34, R7 ;  /* 0x0000002204077223 */ /* 0x000fe20000000007 */
[----:B------:R-:W-:Y:S01]  /*16f0*/  FFMA R20, R59, R21, R20 ;  /* 0x000000153b147223 */ /* 0x000fe20000000014 */
[----:B------:R-:W-:Y:S02]  /*1700*/  FFMA R42, R34, R63, R42 ;  /* 0x0000003f222a7223 */ /* 0x000fe4000000002a */
[----:B-1----:R-:W-:Y:S01]  /*1710*/  FFMA R7, R8, R38, R7 ;  /* 0x0000002608077223 */ /* 0x002fe20000000007 */
[----:B------:R-:W-:Y:S01]  /*1720*/  FFMA R20, R63, R35, R20 ;  /* 0x000000233f147223 */ /* 0x000fe20000000014 */
[----:B--2---:R-:W-:Y:S01]  /*1730*/  FADD R69, R68, R65 ;  /* 0x0000004144457221 */ /* 0x004fe20000000000 */
[----:B------:R-:W-:Y:S01]  /*1740*/  FFMA R68, R34, R60, R47 ;  /* 0x0000003c22447223 */ /* 0x000fe2000000002f */
[--C-:B------:R-:W-:Y:S01]  /*1750*/  FADD R11, R42, R65.reuse ;  /* 0x000000412a0b7221 */ /* 0x100fe20000000000 */
[----:B------:R-:W-:Y:S01]  /*1760*/  FADD R47, R20, R65 ;  /* 0x00000041142f7221 */ /* 0x000fe20000000000 */
[----:B------:R-:W-:Y:S01]  /*1770*/  FFMA R42, R60, R21, R7 ;  /* 0x000000153c2a7223 */ /* 0x000fe20000000007 */
[----:B------:R-:W-:Y:S01]  /*1780*/  FFMA R3, R2, R34, R3 ;  /* 0x0000002202037223 */ /* 0x000fe20000000003 */
[----:B------:R-:W1:Y:S01]  /*1790*/  LDS.64 R20, [R19+0x318] ;  /* 0x0003180013147984 */ /* 0x000e620000000a00 */
[-C--:B------:R-:W-:Y:S01]  /*17a0*/  FFMA R64, R34, R59.reuse, R64 ;  /* 0x0000003b22407223 */ /* 0x080fe20000000040 */
[-C--:B------:R-:W-:Y:S01]  /*17b0*/  FFMA R5, R2, R38.reuse, R5 ;  /* 0x0000002602057223 */ /* 0x080fe20000000005 */
[----:B------:R-:W-:Y:S01]  /*17c0*/  FFMA R7, R4, R38, R3 ;  /* 0x0000002604077223 */ /* 0x000fe20000000003 */
[C---:B------:R-:W-:Y:S01]  /*17d0*/  FFMA R34, R38.reuse, R60, R33 ;  /* 0x0000003c26227223 */ /* 0x040fe20000000021 */
[C---:B------:R-:W-:Y:S01]  /*17e0*/  FFMA R3, R38.reuse, R59, R68 ;  /* 0x0000003b26037223 */ /* 0x040fe20000000044 */
[----:B------:R-:W-:Y:S01]  /*17f0*/  FFMA R64, R38, R63, R64 ;  /* 0x0000003f26407223 */ /* 0x000fe20000000040 */
[----:B------:R-:W-:Y:S01]  /*1800*/  FFMA R38, R59, R35, R42 ;  /* 0x000000233b267223 */ /* 0x000fe2000000002a */
[----:B------:R-:W-:Y:S04]  /*1810*/  STG.E desc[UR4][R66.64+0x4], R43 ;  /* 0x0000042b42007986 */ /* 0x000fe8000c101904 */
[----:B------:R-:W2:Y:S01]  /*1820*/  LDS.64 R42, [R19+0x388] ;  /* 0x00038800132a7984 */ /* 0x000ea20000000a00 */
[----:B------:R-:W-:-:S03]  /*1830*/  FFMA R38, R63, R39, R38 ;  /* 0x000000273f267223 */ /* 0x000fc60000000026 */
[----:B------:R3:W-:Y:S04]  /*1840*/  STG.E desc[UR4][R66.64+0xd4], R47 ;  /* 0x0000d42f42007986 */ /* 0x0007e8000c101904 */
[----:B------:R4:W-:Y:S01]  /*1850*/  STG.E desc[UR4][R66.64+0xd0], R11 ;  /* 0x0000d00b42007986 */ /* 0x0009e2000c101904 */
[----:B0-----:R-:W-:Y:S01]  /*1860*/  FFMA R7, R8, R22, R7 ;  /* 0x0000001608077223 */ /* 0x001fe20000000007 */
[----:B---3--:R-:W-:-:S03]  /*1870*/  FADD R47, R38, R65 ;  /* 0x00000041262f7221 */ /* 0x008fc60000000000 */
[----:B------:R-:W-:Y:S01]  /*1880*/  FFMA R38, R60, R35, R7 ;  /* 0x000000233c267223 */ /* 0x000fe20000000007 */
[----:B----4-:R-:W-:Y:S01]  /*1890*/  FFMA R11, R2, R22, R6 ;  /* 0x00000016020b7223 */ /* 0x010fe20000000006 */
[----:B------:R-:W-:Y:S01]  /*18a0*/  FFMA R6, R22, R63, R3 ;  /* 0x0000003f16067223 */ /* 0x000fe20000000003 */
[----:B------:R-:W-:Y:S01]  /*18b0*/  FADD R33, R64, R65 ;  /* 0x0000004140217221 */ /* 0x000fe20000000000 */
[----:B------:R-:W-:Y:S01]  /*18c0*/  FFMA R64, R59, R39, R38 ;  /* 0x000000273b407223 */ /* 0x000fe20000000026 */
[----:B------:R-:W-:Y:S01]  /*18d0*/  FFMA R38, R22, R60, R51 ;  /* 0x0000003c16267223 */ /* 0x000fe20000000033 */
[----:B------:R-:W-:Y:S02]  /*18e0*/  FADD R51, R6, R65 ;  /* 0x0000004106337221 */ /* 0x000fe40000000000 */
[----:B------:R-:W0:Y:S01]  /*18f0*/  LDS.64 R6, [R19+0x3f8] ;  /* 0x0003f80013067984 */ /* 0x000e220000000a00 */
[----:B------:R-:W-:-:S03]  /*1900*/  FFMA R3, R22, R59, R34 ;  /* 0x0000003b16037223 */ /* 0x000fc60000000022 */
[----:B------:R-:W3:Y:S01]  /*1910*/  LDS.64 R34, [R19+0x468] ;  /* 0x0004680013227984 */ /* 0x000ee20000000a00 */
[----:B------:R-:W-:-:S04]  /*1920*/  FFMA R5, R4, R22, R5 ;  /* 0x0000001604057223 */ /* 0x000fc80000000005 */
[-C--:B-1----:R-:W-:Y:S01]  /*1930*/  FFMA R5, R8, R20.reuse, R5 ;  /* 0x0000001408057223 */ /* 0x082fe20000000005 */
[----:B------:R-:W-:-:S03]  /*1940*/  FFMA R11, R4, R20, R11 ;  /* 0x00000014040b7223 */ /* 0x000fc6000000000b */
[----:B------:R-:W-:Y:S01]  /*1950*/  FFMA R22, R60, R39, R5 ;  /* 0x000000273c167223 */ /* 0x000fe20000000005 */
[-C--:B------:R-:W-:Y:S01]  /*1960*/  FFMA R64, R63, R23.reuse, R64 ;  /* 0x000000173f407223 */ /* 0x080fe20000000040 */
[----:B--2---:R-:W-:Y:S02]  /*1970*/  FFMA R11, R8, R42, R11 ;  /* 0x0000002a080b7223 */ /* 0x004fe4000000000b */
[-C--:B------:R-:W-:Y:S01]  /*1980*/  FFMA R22, R59, R23.reuse, R22 ;  /* 0x000000173b167223 */ /* 0x080fe20000000016 */
[----:B------:R1:W-:Y:S01]  /*1990*/  STG.E desc[UR4][R66.64+0x138], R33 ;  /* 0x0001382142007986 */ /* 0x0003e2000c101904 */
[----:B------:R-:W-:Y:S01]  /*19a0*/  FFMA R68, R60, R23, R11 ;  /* 0x000000173c447223 */ /* 0x000fe2000000000b */
[----:B------:R-:W-:Y:S01]  /*19b0*/  FFMA R5, R20, R59, R38 ;  /* 0x0000003b14057223 */ /* 0x000fe20000000026 */
[----:B------:R-:W-:Y:S02]  /*19c0*/  FFMA R70, R63, R21, R22 ;  /* 0x000000153f467223 */ /* 0x000fe40000000016 */
[----:B------:R-:W2:Y:S01]  /*19d0*/  LDS.64 R22, [R19+0x4d8] ;  /* 0x0004d80013167984 */ /* 0x000ea20000000a00 */
[----:B-1----:R-:W-:Y:S01]  /*19e0*/  FADD R33, R64, R65 ;  /* 0x0000004140217221 */ /* 0x002fe20000000000 */
[-C--:B------:R-:W-:Y:S01]  /*19f0*/  FFMA R64, R20, R63.reuse, R3 ;  /* 0x0000003f14407223 */ /* 0x080fe20000000003 */
[----:B------:R-:W-:Y:S01]  /*1a00*/  FFMA R3, R2, R20, R10 ;  /* 0x0000001402037223 */ /* 0x000fe2000000000a */
[----:B------:R-:W-:Y:S01]  /*1a10*/  FFMA R10, R20, R60, R17 ;  /* 0x0000003c140a7223 */ /* 0x000fe20000000011 */
[----:B------:R-:W-:Y:S01]  /*1a20*/  FFMA R20, R42, R63, R5 ;  /* 0x0000003f2a147223 */ /* 0x000fe20000000005 */
[----:B------:R-:W-:Y:S01]  /*1a30*/  FADD R11, R64, R65 ;  /* 0x00000041400b7221 */ /* 0x000fe20000000000 */
[-C--:B------:R-:W-:Y:S01]  /*1a40*/  FFMA R5, R4, R42.reuse, R3 ;  /* 0x0000002a04057223 */ /* 0x080fe20000000003 */
[----:B------:R-:W-:Y:S01]  /*1a50*/  FFMA R17, R42, R59, R10 ;  /* 0x0000003b2a117223 */ /* 0x000fe2000000000a */
[----:B------:R-:W-:-:S02]  /*1a60*/  FFMA R3, R2, R42, R12 ;  /* 0x0000002a02037223 */ /* 0x000fc4000000000c */
[----:B------:R-:W-:Y:S01]  /*1a70*/  STG.E desc[UR4][R66.64+0x208], R11 ;  /* 0x0002080b42007986 */ /* 0x000fe2000c101904 */
[----:B0-----:R-:W-:-:S03]  /*1a80*/  FFMA R5, R8, R6, R5 ;  /* 0x0000000608057223 */ /* 0x001fc60000000005 */
[----:B------:R-:W0:Y:S01]  /*1a90*/  LDS.64 R10, [R19+0x548] ;  /* 0x00054800130a7984 */ /* 0x000e220000000a00 */
[-C--:B------:R-:W-:Y:S01]  /*1aa0*/  FFMA R38, R60, R21.reuse, R5 ;  /* 0x000000153c267223 */ /* 0x080fe20000000005 */
[----:B------:R-:W-:Y:S01]  /*1ab0*/  FFMA R5, R4, R6, R3 ;  /* 0x0000000604057223 */ /* 0x000fe20000000003 */
[----:B------:R-:W-:Y:S01]  /*1ac0*/  FFMA R12, R42, R60, R55 ;  /* 0x0000003c2a0c7223 */ /* 0x000fe20000000037 */
[C---:B------:R-:W-:Y:S01]  /*1ad0*/  FFMA R68, R59.reuse, R21, R68 ;  /* 0x000000153b447223 */ /* 0x040fe20000000044 */
[----:B------:R-:W-:Y:S01]  /*1ae0*/  FADD R39, R20, R65 ;  /* 0x0000004114277221 */ /* 0x000fe20000000000 */
[----:B---3--:R-:W-:Y:S01]  /*1af0*/  FFMA R5, R8, R34, R5 ;  /* 0x0000002208057223 */ /* 0x008fe20000000005 */
[----:B------:R-:W1:Y:S01]  /*1b00*/  LDS.64 R20, [R19+0x5b8] ;  /* 0x0005b80013147984 */ /* 0x000e620000000a00 */
[----:B------:R-:W-:Y:S01]  /*1b10*/  FFMA R42, R59, R43, R38 ;  /* 0x0000002b3b2a7223 */ /* 0x000fe20000000026 */
[----:B------:R-:W-:Y:S01]  /*1b20*/  FFMA R3, R2, R6, R14 ;  /* 0x0000000602037223 */ /* 0x000fe2000000000e */
[C---:B------:R-:W-:Y:S01]  /*1b30*/  FFMA R38, R6.reuse, R63, R17 ;  /* 0x0000003f06267223 */ /* 0x040fe20000000011 */
[C---:B------:R-:W-:Y:S01]  /*1b40*/  FFMA R14, R6.reuse, R60, R16 ;  /* 0x0000003c060e7223 */ /* 0x040fe20000000010 */
[----:B------:R-:W-:Y:S01]  /*1b50*/  FFMA R17, R6, R59, R12 ;  /* 0x0000003b06117223 */ /* 0x000fe2000000000c */
[----:B------:R-:W-:-:S04]  /*1b60*/  FFMA R6, R60, R43, R5 ;  /* 0x0000002b3c067223 */ /* 0x000fc80000000005 */
[----:B------:R-:W-:Y:S01]  /*1b70*/  FFMA R12, R59, R7, R6 ;  /* 0x000000073b0c7223 */ /* 0x000fe20000000006 */
[----:B------:R-:W-:Y:S02]  /*1b80*/  FFMA R6, R34, R63, R17 ;  /* 0x0000003f22067223 */ /* 0x000fe40000000011 */
[----:B------:R-:W3:Y:S01]  /*1b90*/  LDS.64 R16, [R19+0x628] ;  /* 0x0006280013107984 */ /* 0x000ee20000000a00 */
[----:B------:R-:W-:-:S03]  /*1ba0*/  FFMA R3, R4, R34, R3 ;  /* 0x0000002204037223 */ /* 0x000fc60000000003 */
[----:B------:R4:W-:Y:S01]  /*1bb0*/  STG.E desc[UR4][R66.64+0x1a4], R33 ;  /* 0x0001a42142007986 */ /* 0x0009e2000c101904 */
[----:B--2---:R-:W-:Y:S01]  /*1bc0*/  FFMA R3, R8, R22, R3 ;  /* 0x0000001608037223 */ /* 0x004fe20000000003 */
[C---:B------:R-:W-:Y:S01]  /*1bd0*/  FFMA R12, R63.reuse, R35, R12 ;  /* 0x000000233f0c7223 */ /* 0x040fe2000000000c */
[----:B------:R-:W-:Y:S01]  /*1be0*/  FFMA R13, R2, R34, R13 ;  /* 0x00000022020d7223 */ /* 0x000fe2000000000d */
[----:B------:R-:W-:Y:S01]  /*1bf0*/  FFMA R68, R63, R43, R68 ;  /* 0x0000002b3f447223 */ /* 0x000fe20000000044 */
[--C-:B------:R-:W-:Y:S01]  /*1c00*/  FADD R5, R6, R65.reuse ;  /* 0x0000004106057221 */ /* 0x100fe20000000000 */
[--C-:B----4-:R-:W-:Y:S01]  /*1c10*/  FADD R33, R70, R65.reuse ;  /* 0x0000004146217221 */ /* 0x110fe20000000000 */
[----:B------:R-:W-:Y:S01]  /*1c20*/  FADD R43, R12, R65 ;  /* 0x000000410c2b7221 */ /* 0x000fe20000000000 */
[----:B------:R-:W-:-:S03]  /*1c30*/  FFMA R12, R34, R60, R57 ;  /* 0x0000003c220c7223 */ /* 0x000fc60000000039 */
[----:B------:R2:W-:Y:S01]  /*1c40*/  STG.E desc[UR4][R66.64+0x20c], R33 ;  /* 0x00020c2142007986 */ /* 0x0005e2000c101904 */
[----:B------:R-:W-:Y:S01]  /*1c50*/  FFMA R13, R4, R22, R13 ;  /* 0x00000016040d7223 */ /* 0x000fe2000000000d */
[-C--:B------:R-:W-:Y:S02]  /*1c60*/  FFMA R42, R63, R7.reuse, R42 ;  /* 0x000000073f2a7223 */ /* 0x080fe4000000002a */
[----:B------:R4:W-:Y:S01]  /*1c70*/  STG.E desc[UR4][R66.64+0x340], R5 ;  /* 0x0003400542007986 */ /* 0x0009e2000c101904 */
[----:B0-----:R-:W-:Y:S01]  /*1c80*/  FFMA R13, R8, R10, R13 ;  /* 0x0000000a080d7223 */ /* 0x001fe2000000000d */
[----:B--2---:R-:W-:Y:S01]  /*1c90*/  FADD R33, R38, R65 ;  /* 0x0000004126217221 */ /* 0x004fe20000000000 */
[----:B------:R-:W-:Y:S01]  /*1ca0*/  FFMA R38, R60, R7, R3 ;  /* 0x000000073c267223 */ /* 0x000fe20000000003 */
[-C--:B------:R-:W-:Y:S01]  /*1cb0*/  FFMA R3, R34, R59.reuse, R14 ;  /* 0x0000003b22037223 */ /* 0x080fe2000000000e */
[----:B------:R-:W0:Y:S01]  /*1cc0*/  LDS.64 R6, [R19+0x698] ;  /* 0x0006980013067984 */ /* 0x000e220000000a00 */
[----:B----4-:R-:W-:-:S02]  /*1cd0*/  FFMA R5, R22, R59, R12 ;  /* 0x0000003b16057223 */ /* 0x010fc4000000000c */
[-C--:B------:R-:W-:Y:S01]  /*1ce0*/  FFMA R14, R22, R63.reuse, R3 ;  /* 0x0000003f160e7223 */ /* 0x080fe20000000003 */
[----:B------:R-:W-:Y:S01]  /*1cf0*/  FFMA R3, R2, R22, R24 ;  /* 0x0000001602037223 */ /* 0x000fe20000000018 */
[----:B------:R2:W-:Y:S01]  /*1d00*/  STG.E desc[UR4][R66.64+0x2d8], R33 ;  /* 0x0002d82142007986 */ /* 0x0005e2000c101904 */
[----:B------:R-:W-:Y:S02]  /*1d10*/  FFMA R12, R10, R63, R5 ;  /* 0x0000003f0a0c7223 */ /* 0x000fe40000000005 */
[----:B------:R-:W-:Y:S01]  /*1d20*/  FFMA R3, R4, R10, R3 ;  /* 0x0000000a04037223 */ /* 0x000fe20000000003 */
[CC--:B------:R-:W-:Y:S01]  /*1d30*/  FFMA R38, R59.reuse, R35.reuse, R38 ;  /* 0x000000233b267223 */ /* 0x0c0fe20000000026 */
[----:B------:R-:W-:Y:S01]  /*1d40*/  FFMA R26, R22, R60, R26 ;  /* 0x0000003c161a7223 */ /* 0x000fe2000000001a */
[----:B--2---:R-:W-:Y:S01]  /*1d50*/  FADD R33, R14, R65 ;  /* 0x000000410e217221 */ /* 0x004fe20000000000 */
[----:B------:R-:W-:Y:S01]  /*1d60*/  FFMA R14, R60, R35, R13 ;  /* 0x000000233c0e7223 */ /* 0x000fe2000000000d */
[----:B------:R-:W-:Y:S01]  /*1d70*/  FADD R35, R12, R65 ;  /* 0x000000410c237221 */ /* 0x000fe20000000000 */
[----:B-1----:R-:W-:Y:S01]  /*1d80*/  FFMA R3, R8, R20, R3 ;  /* 0x0000001408037223 */ /* 0x002fe20000000003 */
[----:B------:R-:W1:Y:S01]  /*1d90*/  LDS.64 R12, [R19+0x708] ;  /* 0x00070800130c7984 */ /* 0x000e620000000a00 */
[----:B------:R-:W-:Y:S01]  /*1da0*/  FFMA R14, R59, R23, R14 ;  /* 0x000000173b0e7223 */ /* 0x000fe2000000000e */
[----:B------:R-:W-:Y:S01]  /*1db0*/  FFMA R15, R2, R10, R15 ;  /* 0x0000000a020f7223 */ /* 0x000fe2000000000f */
[C---:B------:R-:W-:Y:S01]  /*1dc0*/  FFMA R22, R10.reuse, R60, R37 ;  /* 0x0000003c0a167223 */ /* 0x040fe20000000025 */
[----:B------:R-:W-:Y:S01]  /*1dd0*/  FFMA R5, R10, R59, R26 ;  /* 0x0000003b0a057223 */ /* 0x000fe2000000001a */
[C---:B------:R-:W-:Y:S01]  /*1de0*/  FFMA R14, R63.reuse, R11, R14 ;  /* 0x0000000b3f0e7223 */ /* 0x040fe2000000000e */
[-C--:B------:R-:W-:Y:S01]  /*1df0*/  FFMA R10, R60, R23.reuse, R3 ;  /* 0x000000173c0a7223 */ /* 0x080fe20000000003 */
[----:B------:R-:W-:Y:S01]  /*1e00*/  FFMA R3, R4, R20, R15 ;  /* 0x0000001404037223 */ /* 0x000fe2000000000f */
[----:B------:R-:W-:Y:S01]  /*1e10*/  FFMA R38, R63, R23, R38 ;  /* 0x000000173f267223 */ /* 0x000fe20000000026 */
[----:B------:R-:W-:Y:S01]  /*1e20*/  FADD R23, R14, R65 ;  /* 0x000000410e177221 */ /* 0x000fe20000000000 */
[----:B------:R-:W-:Y:S01]  /*1e30*/  FFMA R24, R59, R11, R10 ;  /* 0x0000000b3b187223 */ /* 0x000fe2000000000a */
[----:B------:R-:W2:Y:S01]  /*1e40*/  LDS.64 R14, [R19+0x778] ;  /* 0x00077800130e7984 */ /* 0x000ea20000000a00 */
[----:B---3--:R-:W-:Y:S01]  /*1e50*/  FFMA R3, R8, R16, R3 ;  /* 0x0000001008037223 */ /* 0x008fe20000000003 */
[----:B------:R-:W-:Y:S01]  /*1e60*/  FFMA R10, R20, R63, R5 ;  /* 0x0000003f140a7223 */ /* 0x000fe20000000005 */
[----:B------:R-:W-:-:S02]  /*1e70*/  FFMA R26, R63, R21, R24 ;  /* 0x000000153f1a7223 */ /* 0x000fc40000000018 */
[----:B------:R-:W-:Y:S01]  /*1e80*/  FFMA R24, R60, R11, R3 ;  /* 0x0000000b3c187223 */ /* 0x000fe20000000003 */
[----:B------:R-:W-:Y:S01]  /*1e90*/  FADD R11, R10, R65 ;  /* 0x000000410a0b7221 */ /* 0x000fe20000000000 */
[C---:B------:R-:W-:Y:S01]  /*1ea0*/  FFMA R10, R20.reuse, R60, R49 ;  /* 0x0000003c140a7223 */ /* 0x040fe20000000031 */
[----:B------:R-:W-:Y:S01]  /*1eb0*/  FFMA R5, R20, R59, R22 ;  /* 0x0000003b14057223 */ /* 0x000fe20000000016 */
[----:B------:R-:W-:Y:S02]  /*1ec0*/  FFMA R3, R2, R20, R28 ;  /* 0x0000001402037223 */ /* 0x000fe4000000001c */
[----:B------:R-:W-:Y:S01]  /*1ed0*/  STG.E desc[UR4][R66.64+0x478], R11 ;  /* 0x0004780b42007986 */ /* 0x000fe2000c101904 */
[C---:B------:R-:W-:Y:S01]  /*1ee0*/  FFMA R20, R16.reuse, R63, R5 ;  /* 0x0000003f10147223 */ /* 0x040fe20000000005 */
[----:B------:R-:W-:Y:S02]  /*1ef0*/  FFMA R5, R16, R59, R10 ;  /* 0x0000003b10057223 */ /* 0x000fe4000000000a */
[----:B------:R-:W3:Y:S01]  /*1f00*/  LDS.64 R10, [R19+0x7e8] ;  /* 0x0007e800130a7984 */ /* 0x000ee20000000a00 */
[-C--:B------:R-:W-:Y:S01]  /*1f10*/  FFMA R3, R4, R16.reuse, R3 ;  /* 0x0000001004037223 */ /* 0x080fe20000000003 */
[----:B------:R-:W-:-:S03]  /*1f20*/  FFMA R29, R2, R16, R29 ;  /* 0x00000010021d7223 */ /* 0x000fc6000000001d */
[----:B0-----:R-:W-:Y:S01]  /*1f30*/  FFMA R3, R8, R6, R3 ;  /* 0x0000000608037223 */ /* 0x001fe20000000003 */
[----:B------:R0:W-:Y:S01]  /*1f40*/  STG.E desc[UR4][R66.64+0x414], R23 ;  /* 0x0004141742007986 */ /* 0x0001e2000c101904 */
[----:B------:R-:W-:Y:S01]  /*1f50*/  FFMA R30, R16, R60, R30 ;  /* 0x0000003c101e7223 */ /* 0x000fe2000000001e */
[-C--:B------:R-:W-:Y:S01]  /*1f60*/  FFMA R24, R59, R21.reuse, R24 ;  /* 0x000000153b187223 */ /* 0x080fe20000000018 */
[----:B------:R-:W-:Y:S01]  /*1f70*/  FFMA R16, R60, R21, R3 ;  /* 0x000000153c107223 */ /* 0x000fe20000000003 */
[----:B------:R-:W-:Y:S02]  /*1f80*/  FFMA R29, R4, R6, R29 ;  /* 0x00000006041d7223 */ /* 0x000fe4000000001d */
[-C--:B------:R-:W-:Y:S01]  /*1f90*/  FFMA R24, R63, R17.reuse, R24 ;  /* 0x000000113f187223 */ /* 0x080fe20000000018 */
[----:B------:R-:W-:Y:S01]  /*1fa0*/  FFMA R22, R59, R17, R16 ;  /* 0x000000113b167223 */ /* 0x000fe20000000010 */
[----:B0-----:R-:W-:Y:S02]  /*1fb0*/  FADD R23, R20, R65 ;  /* 0x0000004114177221 */ /* 0x001fe40000000000 */
[----:B------:R-:W0:Y:S01]  /*1fc0*/  LDS.64 R20, [R19+0x858] ;  /* 0x0008580013147984 */ /* 0x000e220000000a00 */
[----:B-1----:R-:W-:Y:S01]  /*1fd0*/  FFMA R29, R8, R12, R29 ;  /* 0x0000000c081d7223 */ /* 0x002fe2000000001d */
[----:B------:R-:W-:-:S02]  /*1fe0*/  FFMA R25, R2, R6, R25 ;  /* 0x0000000602197223 */ /* 0x000fc40000000019 */
[----:B------:R1:W-:Y:S01]  /*1ff0*/  STG.E desc[UR4][R66.64+0x410], R35 ;  /* 0x0004102342007986 */ /* 0x0003e2000c101904 */
[C---:B------:R-:W-:Y:S01]  /*2000*/  FFMA R16, R6.reuse, R63, R5 ;  /* 0x0000003f06107223 */ /* 0x040fe20000000005 */
[----:B------:R-:W-:Y:S01]  /*2010*/  FFMA R3, R6, R59, R30 ;  /* 0x0000003b06037223 */ /* 0x000fe2000000001e */
[----:B------:R-:W-:Y:S01]  /*2020*/  FFMA R25, R4, R12, R25 ;  /* 0x0000000c04197223 */ /* 0x000fe20000000019 */
[----:B------:R4:W-:Y:S01]  /*2030*/  STG.E desc[UR4][R66.64+0x4e0], R23 ;  /* 0x0004e01742007986 */ /* 0x0009e2000c101904 */
[----:B-1----:R-:W-:Y:S01]  /*2040*/  FADD R35, R24, R65 ;  /* 0x0000004118237221 */ /* 0x002fe20000000000 */
[----:B------:R-:W-:Y:S01]  /*2050*/  FFMA R24, R63, R7, R22 ;  /* 0x000000073f187223 */ /* 0x000fe20000000016 */
[----:B------:R-:W-:Y:S01]  /*2060*/  FFMA R22, R6, R60, R41 ;  /* 0x0000003c06167223 */ /* 0x000fe20000000029 */
[----:B------:R-:W-:Y:S02]  /*2070*/  FFMA R6, R60, R17, R29 ;  /* 0x000000113c067223 */ /* 0x000fe4000000001d */
[----:B----4-:R-:W-:Y:S01]  /*2080*/  FADD R23, R24, R65 ;  /* 0x0000004118177221 */ /* 0x010fe20000000000 */
[----:B--2---:R-:W-:Y:S01]  /*2090*/  FFMA R25, R8, R14, R25 ;  /* 0x0000000e08197223 */ /* 0x004fe20000000019 */
[----:B------:R-:W-:Y:S01]  /*20a0*/  FFMA R24, R59, R7, R6 ;  /* 0x000000073b187223 */ /* 0x000fe20000000006 */
[----:B------:R1:W-:Y:S01]  /*20b0*/  STG.E desc[UR4][R66.64+0x3a8], R33 ;  /* 0x0003a82142007986 */ /* 0x0003e2000c101904 */
[----:B------:R-:W-:Y:S01]  /*20c0*/  FFMA R6, R12, R63, R3 ;  /* 0x0000003f0c067223 */ /* 0x000fe20000000003 */
[----:B------:R-:W-:Y:S01]  /*20d0*/  FFMA R3, R2, R12, R32 ;  /* 0x0000000c02037223 */ /* 0x000fe20000000020 */
[----:B------:R-:W-:-:S02]  /*20e0*/  FADD R5, R16, R65 ;  /* 0x0000004110057221 */ /* 0x000fc40000000000 */
[----:B------:R-:W2:Y:S01]  /*20f0*/  LDS.64 R16, [R19+0x8c8] ;  /* 0x0008c80013107984 */ /* 0x000ea20000000a00 */
[----:B------:R-:W-:Y:S01]  /*2100*/  FFMA R3, R4, R14, R3 ;  /* 0x0000000e04037223 */ /* 0x000fe20000000003 */
[----:B-1----:R-:W-:Y:S01]  /*2110*/  FADD R33, R26, R65 ;  /* 0x000000411a217221 */ /* 0x002fe20000000000 */
[----:B------:R-:W-:Y:S01]  /*2120*/  FFMA R26, R63, R13, R24 ;  /* 0x0000000d3f1a7223 */ /* 0x000fe20000000018 */
[----:B------:R-:W-:Y:S01]  /*2130*/  FFMA R24, R60, R7, R25 ;  /* 0x000000073c187223 */ /* 0x000fe20000000019 */
[----:B------:R-:W-:Y:S01]  /*2140*/  FADD R25, R6, R65 ;  /* 0x0000004106197221 */ /* 0x000fe20000000000 */
[C---:B------:R-:W-:Y:S01]  /*2150*/  FFMA R6, R12.reuse, R60, R9 ;  /* 0x0000003c0c067223 */ /* 0x040fe20000000009 */
[-C--:B------:R-:W-:Y:S01]  /*2160*/  FFMA R7, R12, R59.reuse, R22 ;  /* 0x0000003b0c077223 */ /* 0x080fe20000000016 */
[----:B---3--:R-:W-:Y:S02]  /*2170*/  FFMA R3, R8, R10, R3 ;  /* 0x0000000a08037223 */ /* 0x008fe40000000003 */
[C---:B------:R-:W-:Y:S01]  /*2180*/  FFMA R9, R14.reuse, R59, R6 ;  /* 0x0000003b0e097223 */ /* 0x040fe20000000006 */
[----:B------:R-:W-:-:S02]  /*2190*/  FFMA R12, R14, R63, R7 ;  /* 0x0000003f0e0c7223 */ /* 0x000fc40000000007 */
[----:B------:R-:W1:Y:S01]  /*21a0*/  LDS.64 R6, [R19+0x938] ;  /* 0x0009380013067984 */ /* 0x000e620000000a00 */
[----:B------:R-:W-:-:S03]  /*21b0*/  FFMA R40, R14, R60, R40 ;  /* 0x0000003c0e287223 */ /* 0x000fc60000000028 */
[----:B------:R3:W-:Y:S04]  /*21c0*/  STG.E desc[UR4][R66.64+0x548], R5 ;  /* 0x0005480542007986 */ /* 0x0007e8000c101904 */
[----:B------:R4:W-:Y:S01]  /*21d0*/  STG.E desc[UR4][R66.64+0x54c], R23 ;  /* 0x00054c1742007986 */ /* 0x0009e2000c101904 */
[----:B---3--:R-:W-:Y:S01]  /*21e0*/  FFMA R5, R2, R14, R36 ;  /* 0x0000000e02057223 */ /* 0x008fe20000000024 */
[----:B------:R-:W-:Y:S01]  /*21f0*/  FFMA R14, R60, R13, R3 ;  /* 0x0000000d3c0e7223 */ /* 0x000fe20000000003 */
[----:B----4-:R-:W-:Y:S01]  /*2200*/  FADD R23, R12, R65 ;  /* 0x000000410c177221 */ /* 0x010fe20000000000 */
[----:B------:R-:W-:Y:S02]  /*2210*/  FFMA R12, R10, R63, R9 ;  /* 0x0000003f0a0c7223 */ /* 0x000fe40000000009 */
[C---:B------:R-:W-:Y:S01]  /*2220*/  FFMA R14, R59.reuse, R15, R14 ;  /* 0x0000000f3b0e7223 */ /* 0x040fe2000000000e */
[----:B------:R-:W-:Y:S01]  /*2230*/  FFMA R5, R4, R10, R5 ;  /* 0x0000000a04057223 */ /* 0x000fe20000000005 */
[----:B------:R-:W-:Y:S01]  /*2240*/  FFMA R24, R59, R13, R24 ;  /* 0x0000000d3b187223 */ /* 0x000fe20000000018 */
[----:B------:R-:W-:Y:S01]  /*2250*/  FADD R9, R12, R65 ;  /* 0x000000410c097221 */ /* 0x000fe20000000000 */
[C---:B------:R-:W-:Y:S01]  /*2260*/  FFMA R14, R63.reuse, R11, R14 ;  /* 0x0000000b3f0e7223 */ /* 0x040fe2000000000e */
[----:B0-----:R-:W-:Y:S01]  /*2270*/  FFMA R5, R8, R20, R5 ;  /* 0x0000001408057223 */ /* 0x001fe20000000005 */
[----:B------:R-:W0:Y:S01]  /*2280*/  LDS.64 R12, [R19+0x9a8] ;  /* 0x0009a800130c7984 */ /* 0x000e220000000a00 */
[----:B------:R-:W-:Y:S01]  /*2290*/  FFMA R31, R2, R10, R31 ;  /* 0x0000000a021f7223 */ /* 0x000fe2000000001f */
[C---:B------:R-:W-:Y:S01]  /*22a0*/  FFMA R44, R10.reuse, R60, R44 ;  /* 0x0000003c0a2c7223 */ /* 0x040fe2000000002c */
[----:B------:R-:W-:Y:S01]  /*22b0*/  FFMA R3, R10, R59, R40 ;  /* 0x0000003b0a037223 */ /* 0x000fe20000000028 */
[----:B------:R3:W-:Y:S01]  /*22c0*/  STG.E desc[UR4][R66.64+0x618], R23 ;  /* 0x0006181742007986 */ /* 0x0007e2000c101904 */
[-C--:B------:R-:W-:Y:S01]  /*22d0*/  FFMA R24, R63, R15.reuse, R24 ;  /* 0x0000000f3f187223 */ /* 0x080fe20000000018 */
[----:B------:R-:W-:Y:S01]  /*22e0*/  FFMA R10, R60, R15, R5 ;  /* 0x0000000f3c0a7223 */ /* 0x000fe20000000005 */
[----:B---3--:R-:W-:-:S02]  /*22f0*/  FADD R23, R14, R65 ;  /* 0x000000410e177221 */ /* 0x008fc40000000000 */
[----:B------:R-:W3:Y:S01]  /*2300*/  LDS.64 R14, [R19+0xa18] ;  /* 0x000a1800130e7984 */ /* 0x000ee20000000a00 */
[C---:B------:R-:W-:Y:S01]  /*2310*/  FFMA R22, R59.reuse, R11, R10 ;  /* 0x0000000b3b167223 */ /* 0x040fe2000000000a */
[C---:B------:R-:W-:Y:S01]  /*2320*/  FFMA R10, R20.reuse, R63, R3 ;  /* 0x0000003f140a7223 */ /* 0x040fe20000000003 */
[----:B------:R-:W-:Y:S01]  /*2330*/  FFMA R5, R20, R59, R44 ;  /* 0x0000003b14057223 */ /* 0x000fe2000000002c */
[-C--:B------:R-:W-:Y:S01]  /*2340*/  FFMA R3, R2, R20.reuse, R46 ;  /* 0x0000001402037223 */ /* 0x080fe2000000002e */
[----:B------:R-:W-:Y:S01]  /*2350*/  FFMA R31, R4, R20, R31 ;  /* 0x00000014041f7223 */ /* 0x000fe2000000001f */
[----:B------:R-:W-:Y:S01]  /*2360*/  FFMA R48, R20, R60, R48 ;  /* 0x0000003c14307223 */ /* 0x000fe20000000030 */
[----:B--2---:R-:W-:Y:S01]  /*2370*/  FFMA R20, R16, R63, R5 ;  /* 0x0000003f10147223 */ /* 0x004fe20000000005 */
[----:B------:R-:W-:Y:S01]  /*2380*/  FFMA R5, R4, R16, R3 ;  /* 0x0000001004057223 */ /* 0x000fe20000000003 */
[----:B------:R2:W-:Y:S03]  /*2390*/  STG.E desc[UR4][R66.64+0x684], R23 ;  /* 0x0006841742007986 */ /* 0x0005e6000c101904 */
[C---:B-1----:R-:W-:Y:S01]  /*23a0*/  FFMA R5, R8.reuse, R6, R5 ;  /* 0x0000000608057223 */ /* 0x042fe20000000005 */
[-C--:B------:R-:W-:Y:S01]  /*23b0*/  FFMA R31, R8, R16.reuse, R31 ;  /* 0x00000010081f7223 */ /* 0x080fe2000000001f */
[----:B------:R-:W-:Y:S01]  /*23c0*/  FFMA R3, R2, R16, R50 ;  /* 0x0000001002037223 */ /* 0x000fe20000000032 */
[----:B------:R-:W-:Y:S01]  /*23d0*/  FFMA R48, R16, R59, R48 ;  /* 0x0000003b10307223 */ /* 0x000fe20000000030 */
[----:B------:R1:W-:Y:S01]  /*23e0*/  STG.E desc[UR4][R66.64+0x47c], R33 ;  /* 0x00047c2142007986 */ /* 0x0003e2000c101904 */
[----:B--2---:R-:W-:Y:S01]  /*23f0*/  FADD R23, R20, R65 ;  /* 0x0000004114177221 */ /* 0x004fe20000000000 */
[----:B------:R-:W-:Y:S01]  /*2400*/  FFMA R20, R16, R60, R45 ;  /* 0x0000003c10147223 */ /* 0x000fe2000000002d */
[----:B------:R-:W-:Y:S01]  /*2410*/  FFMA R16, R60, R21, R5 ;  /* 0x000000153c107223 */ /* 0x000fe20000000005 */
[-C--:B------:R-:W-:Y:S01]  /*2420*/  FFMA R3, R4, R6.reuse, R3 ;  /* 0x0000000604037223 */ /* 0x080fe20000000003 */
[----:B------:R2:W-:Y:S02]  /*2430*/  STG.E desc[UR4][R66.64+0x5b0], R25 ;  /* 0x0005b01942007986 */ /* 0x0005e4000c101904 */
[----:B------:R-:W-:Y:S01]  /*2440*/  FFMA R16, R59, R17, R16 ;  /* 0x000000113b107223 */ /* 0x000fe20000000010 */
[----:B-1----:R-:W-:Y:S01]  /*2450*/  FADD R33, R24, R65 ;  /* 0x0000004118217221 */ /* 0x002fe20000000000 */
[C---:B------:R-:W-:Y:S01]  /*2460*/  FFMA R24, R63.reuse, R21, R22 ;  /* 0x000000153f187223 */ /* 0x040fe20000000016 */
[----:B------:R-:W-:Y:S01]  /*2470*/  FFMA R22, R60, R11, R31 ;  /* 0x0000000b3c167223 */ /* 0x000fe2000000001f */
[----:B------:R-:W-:Y:S01]  /*2480*/  FFMA R5, R2, R6, R0 ;  /* 0x0000000602057223 */ /* 0x000fe20000000000 */
[----:B------:R-:W-:Y:S01]  /*2490*/  FFMA R16, R63, R7, R16 ;  /* 0x000000073f107223 */ /* 0x000fe20000000010 */
[-C--:B0-----:R-:W-:Y:S01]  /*24a0*/  FFMA R3, R8, R12.reuse, R3 ;  /* 0x0000000c08037223 */ /* 0x081fe20000000003 */
[----:B------:R-:W-:Y:S01]  /*24b0*/  FFMA R22, R59, R21, R22 ;  /* 0x000000153b167223 */ /* 0x000fe20000000016 */
[----:B--2---:R-:W-:Y:S01]  /*24c0*/  FADD R25, R10, R65 ;  /* 0x000000410a197221 */ /* 0x004fe20000000000 */
[----:B------:R-:W-:Y:S01]  /*24d0*/  FFMA R5, R4, R12, R5 ;  /* 0x0000000c04057223 */ /* 0x000fe20000000005 */
[----:B------:R-:W0:Y:S01]  /*24e0*/  LDS.64 R10, [R19+0xa88] ;  /* 0x000a8800130a7984 */ /* 0x000e220000000a00 */
[----:B------:R-:W-:Y:S01]  /*24f0*/  FADD R29, R26, R65 ;  /* 0x000000411a1d7221 */ /* 0x000fe20000000000 */
[----:B------:R-:W-:-:S02]  /*2500*/  FFMA R22, R63, R17, R22 ;  /* 0x000000113f167223 */ /* 0x000fc40000000016 */
[----:B------:R1:W-:Y:S01]  /*2510*/  STG.E desc[UR4][R66.64+0x680], R9 ;  /* 0x0006800942007986 */ /* 0x0003e2000c101904 */
[----:B------:R-:W-:Y:S01]  /*2520*/  FFMA R0, R60, R17, R3 ;  /* 0x000000113c007223 */ /* 0x000fe20000000003 */
[----:B---3--:R-:W-:Y:S02]  /*2530*/  FFMA R5, R8, R14, R5 ;  /* 0x0000000e08057223 */ /* 0x008fe40000000005 */
[----:B------:R2:W-:Y:S01]  /*2540*/  STG.E desc[UR4][R66.64+0x6e8], R25 ;  /* 0x0006e81942007986 */ /* 0x0005e2000c101904 */
[C---:B------:R-:W-:Y:S01]  /*2550*/  FFMA R52, R6.reuse, R60, R52 ;  /* 0x0000003c06347223 */ /* 0x040fe20000000034 */
[----:B------:R-:W-:Y:S02]  /*2560*/  FFMA R48, R6, R63, R48 ;  /* 0x0000003f06307223 */ /* 0x000fe40000000030 */
[----:B------:R3:W-:Y:S01]  /*2570*/  STG.E desc[UR4][R66.64+0x5b4], R29 ;  /* 0x0005b41d42007986 */ /* 0x0007e2000c101904 */
[--C-:B-1----:R-:W-:Y:S01]  /*2580*/  FADD R9, R24, R65.reuse ;  /* 0x0000004118097221 */ /* 0x102fe20000000000 */
[----:B--2---:R-:W-:-:S02]  /*2590*/  FADD R25, R16, R65 ;  /* 0x0000004110197221 */ /* 0x004fc40000000000 */
[----:B------:R-:W1:Y:S01]  /*25a0*/  LDS.64 R16, [R19+0xaf8] ;  /* 0x000af80013107984 */ /* 0x000e620000000a00 */
[-C--:B------:R-:W-:Y:S01]  /*25b0*/  FFMA R24, R59, R7.reuse, R0 ;  /* 0x000000073b187223 */ /* 0x080fe20000000000 */
[----:B---3--:R-:W-:Y:S01]  /*25c0*/  FADD R29, R22, R65 ;  /* 0x00000041161d7221 */ /* 0x008fe20000000000 */
[----:B------:R-:W-:Y:S01]  /*25d0*/  FFMA R22, R60, R7, R5 ;  /* 0x000000073c167223 */ /* 0x000fe20000000005 */
[----:B------:R2:W-:Y:S02]  /*25e0*/  STG.E desc[UR4][R66.64+0x6ec], R9 ;  /* 0x0006ec0942007986 */ /* 0x0005e4000c101904 */
[----:B--2---:R-:W-:Y:S02]  /*25f0*/  FFMA R9, R6, R59, R20 ;  /* 0x0000003b06097223 */ /* 0x004fe40000000014 */
[----:B------:R-:W2:Y:S04]  /*2600*/  LDS.64 R6, [R19+0xb68] ;  /* 0x000b680013067984 */ /* 0x000ea80000000a00 */
[----:B------:R3:W4:Y:S01]  /*2610*/  LDS.64 R20, [R19+0xbd8] ;  /* 0x000bd80013147984 */ /* 0x0007220000000a00 */
[C---:B------:R-:W-:Y:S01]  /*2620*/  FFMA R0, R12.reuse, R63, R9 ;  /* 0x0000003f0c007223 */ /* 0x040fe20000000009 */
[----:B------:R-:W-:Y:S01]  /*2630*/  FFMA R3, R12, R59, R52 ;  /* 0x0000003b0c037223 */ /* 0x000fe20000000034 */
[----:B------:R-:W-:Y:S01]  /*2640*/  FFMA R53, R2, R12, R53 ;  /* 0x0000000c02357223 */ /* 0x000fe20000000035 */
[----:B------:R-:W-:Y:S01]  /*2650*/  FFMA R5, R12, R60, R54 ;  /* 0x0000003c0c057223 */ /* 0x000fe20000000036 */
[----:B------:R-:W-:Y:S01]  /*2660*/  FADD R9, R0, R65 ;  /* 0x0000004100097221 */ /* 0x000fe20000000000 */
[----:B------:R-:W-:Y:S01]  /*2670*/  FFMA R0, R14, R63, R3 ;  /* 0x0000003f0e007223 */ /* 0x000fe20000000003 */
[-C--:B------:R-:W-:Y:S01]  /*2680*/  FFMA R3, R2, R14.reuse, R18 ;  /* 0x0000000e02037223 */ /* 0x080fe20000000012 */
[----:B------:R-:W-:Y:S01]  /*2690*/  FFMA R53, R4, R14, R53 ;  /* 0x0000000e04357223 */ /* 0x000fe20000000035 */
[----:B------:R-:W-:Y:S01]  /*26a0*/  FFMA R5, R14, R59, R5 ;  /* 0x0000003b0e057223 */ /* 0x000fe20000000005 */
[----:B------:R5:W-:Y:S01]  /*26b0*/  STG.E desc[UR4][R66.64+0x750], R23 ;  /* 0x0007501742007986 */ /* 0x000be2000c101904 */
[-C--:B0-----:R-:W-:Y:S01]  /*26c0*/  FFMA R3, R4, R10.reuse, R3 ;  /* 0x0000000a04037223 */ /* 0x081fe20000000003 */
[----:B------:R-:W-:Y:S01]  /*26d0*/  FFMA R53, R8, R10, R53 ;  /* 0x0000000a08357223 */ /* 0x000fe20000000035 */
[----:B---3--:R-:W-:Y:S01]  /*26e0*/  FADD R19, R0, R65 ;  /* 0x0000004100137221 */ /* 0x008fe20000000000 */
[----:B------:R-:W-:Y:S01]  /*26f0*/  FFMA R24, R63, R13, R24 ;  /* 0x0000000d3f187223 */ /* 0x000fe20000000018 */
[----:B------:R1:W-:Y:S01]  /*2700*/  STG.E desc[UR4][R66.64+0x820], R9 ;  /* 0x0008200942007986 */ /* 0x0003e2000c101904 */
[----:B------:R-:W-:Y:S01]  /*2710*/  FFMA R14, R14, R60, R27 ;  /* 0x0000003c0e0e7223 */ /* 0x000fe2000000001b */
[----:B------:R-:W-:Y:S01]  /*2720*/  FFMA R0, R10, R63, R5 ;  /* 0x0000003f0a007223 */ /* 0x000fe20000000005 */
[----:B------:R-:W-:Y:S01]  /*2730*/  FFMA R5, R2, R10, R56 ;  /* 0x0000000a02057223 */ /* 0x000fe20000000038 */
[----:B-----5:R-:W-:Y:S01]  /*2740*/  FADD R23, R48, R65 ;  /* 0x0000004130177221 */ /* 0x020fe20000000000 */
[-C--:B------:R-:W-:Y:S01]  /*2750*/  FFMA R22, R59, R13.reuse, R22 ;  /* 0x0000000d3b167223 */ /* 0x080fe20000000016 */
[----:B------:R-:W-:Y:S01]  /*2760*/  FFMA R12, R60, R13, R53 ;  /* 0x0000000d3c0c7223 */ /* 0x000fe20000000035 */
[-C--:B-1----:R-:W-:Y:S01]  /*2770*/  FFMA R9, R8, R16.reuse, R3 ;  /* 0x0000001008097223 */ /* 0x082fe20000000003 */
[-C--:B------:R-:W-:Y:S01]  /*2780*/  FFMA R3, R2, R16.reuse, R58 ;  /* 0x0000001002037223 */ /* 0x080fe2000000003a */
[----:B------:R0:W-:Y:S01]  /*2790*/  STG.E desc[UR4][R66.64+0x7b8], R23 ;  /* 0x0007b81742007986 */ /* 0x0001e2000c101904 */
[----:B------:R-:W-:Y:S01]  /*27a0*/  FFMA R13, R10, R59, R14 ;  /* 0x0000003b0a0d7223 */ /* 0x000fe2000000000e */
[----:B------:R-:W-:-:S03]  /*27b0*/  FFMA R5, R4, R16, R5 ;  /* 0x0000001004057223 */ /* 0x000fc60000000005 */
[----:B------:R-:W-:Y:S01]  /*27c0*/  FFMA R2, R16, R63, R13 ;  /* 0x0000003f10027223 */ /* 0x000fe2000000000d */
[-C--:B--2---:R-:W-:Y:S01]  /*27d0*/  FFMA R3, R4, R6.reuse, R3 ;  /* 0x0000000604037223 */ /* 0x084fe20000000003 */
[----:B0-----:R-:W-:Y:S01]  /*27e0*/  FADD R23, R24, R65 ;  /* 0x0000004118177221 */ /* 0x001fe20000000000 */
[C---:B------:R-:W-:Y:S02]  /*27f0*/  FFMA R5, R8.reuse, R6, R5 ;  /* 0x0000000608057223 */ /* 0x040fe40000000005 */
[----:B----4-:R-:W-:Y:S02]  /*2800*/  FFMA R8, R8, R20, R3 ;  /* 0x0000001408087223 */ /* 0x010fe40000000003 */
[----:B------:R0:W-:Y:S01]  /*2810*/  STG.E desc[UR4][R66.64+0x824], R23 ;  /* 0x0008241742007986 */ /* 0x0001e2000c101904 */
[----:B------:R-:W-:Y:S01]  /*2820*/  FADD R13, R2, R65 ;  /* 0x00000041020d7221 */ /* 0x000fe20000000000 */
[C---:B------:R-:W-:Y:S01]  /*2830*/  FFMA R2, R60.reuse, R11, R5 ;  /* 0x0000000b3c027223 */ /* 0x040fe20000000005 */
[----:B------:R-:W-:Y:S01]  /*2840*/  FFMA R8, R60, R17, R8 ;  /* 0x000000113c087223 */ /* 0x000fe20000000008 */
[CC--:B------:R-:W-:Y:S01]  /*2850*/  FFMA R12, R59.reuse, R15.reuse, R12 ;  /* 0x0000000f3b0c7223 */ /* 0x0c0fe2000000000c */
[----:B0-----:R-:W-:Y:S01]  /*2860*/  FADD R23, R0, R65 ;  /* 0x0000004100177221 */ /* 0x001fe20000000000 */
[-C--:B------:R-:W-:Y:S01]  /*2870*/  FFMA R0, R10, R60.reuse, R61 ;  /* 0x0000003c0a007223 */ /* 0x080fe2000000003d */
[----:B------:R-:W-:Y:S01]  /*2880*/  FFMA R10, R60, R15, R9 ;  /* 0x0000000f3c0a7223 */ /* 0x000fe20000000009 */
[C---:B------:R-:W-:Y:S01]  /*2890*/  FFMA R9, R16.reuse, R60, R62 ;  /* 0x0000003c10097223 */ /* 0x040fe2000000003e */
[C---:B------:R-:W-:Y:S01]  /*28a0*/  FFMA R2, R59.reuse, R17, R2 ;  /* 0x000000113b027223 */ /* 0x040fe20000000002 */
[----:B------:R-:W-:Y:S01]  /*28b0*/  FFMA R0, R16, R59, R0 ;  /* 0x0000003b10007223 */ /* 0x000fe20000000000 */
[C---:B------:R-:W-:Y:S01]  /*28c0*/  FFMA R10, R59.reuse, R11, R10 ;  /* 0x0000000b3b0a7223 */ /* 0x040fe2000000000a */
[C---:B------:R-:W-:Y:S01]  /*28d0*/  FFMA R9, R6.reuse, R59, R9 ;  /* 0x0000003b06097223 */ /* 0x040fe20000000009 */
[----:B------:R0:W-:Y:S01]  /*28e0*/  STG.E desc[UR4][R66.64+0x270], R39 ;  /* 0x0002702742007986 */ /* 0x0001e2000c101904 */
[----:B------:R-:W-:Y:S01]  /*28f0*/  FFMA R8, R59, R7, R8 ;  /* 0x000000073b087223 */ /* 0x000fe20000000008 */
[C---:B------:R-:W-:Y:S01]  /*2900*/  FFMA R22, R63.reuse, R15, R22 ;  /* 0x0000000f3f167223 */ /* 0x040fe20000000016 */
[C---:B------:R-:W-:Y:S01]  /*2910*/  FFMA R12, R63.reuse, R11, R12 ;  /* 0x0000000b3f0c7223 */ /* 0x040fe2000000000c */
[C---:B------:R-:W-:Y:S01]  /*2920*/  FFMA R10, R63.reuse, R17, R10 ;  /* 0x000000113f0a7223 */ /* 0x040fe2000000000a */
[----:B------:R-:W-:Y:S01]  /*2930*/  FFMA R0, R6, R63, R0 ;  /* 0x0000003f06007223 */ /* 0x000fe20000000000 */
[C---:B------:R-:W-:Y:S01]  /*2940*/  FFMA R2, R63.reuse, R7, R2 ;  /* 0x000000073f027223 */ /* 0x040fe20000000002 */
[----:B------:R-:W-:Y:S01]  /*2950*/  FFMA R20, R20, R63, R9 ;  /* 0x0000003f14147223 */ /* 0x000fe20000000009 */
[----:B------:R-:W-:Y:S01]  /*2960*/  FFMA R8, R63, R21, R8 ;  /* 0x000000153f087223 */ /* 0x000fe20000000008 */
[--C-:B0-----:R-:W-:Y:S01]  /*2970*/  FADD R39, R42, R65.reuse ;  /* 0x000000412a277221 */ /* 0x101fe20000000000 */
[----:B------:R0:W-:Y:S01]  /*2980*/  STG.E desc[UR4][R66.64+0x13c], R47 ;  /* 0x00013c2f42007986 */ /* 0x0001e2000c101904 */
[--C-:B------:R-:W-:Y:S01]  /*2990*/  FADD R27, R12, R65.reuse ;  /* 0x000000410c1b7221 */ /* 0x100fe20000000000 */
[--C-:B------:R-:W-:Y:S01]  /*29a0*/  FADD R3, R10, R65.reuse ;  /* 0x000000410a037221 */ /* 0x100fe20000000000 */
[--C-:B------:R-:W-:Y:S01]  /*29b0*/  FADD R5, R0, R65.reuse ;  /* 0x0000004100057221 */ /* 0x100fe20000000000 */
[----:B------:R1:W-:Y:S01]  /*29c0*/  STG.E desc[UR4][R66.64+0x2dc], R39 ;  /* 0x0002dc2742007986 */ /* 0x0003e2000c101904 */
[--C-:B------:R-:W-:Y:S01]  /*29d0*/  FADD R7, R2, R65.reuse ;  /* 0x0000004102077221 */ /* 0x100fe20000000000 */
[----:B------:R-:W-:-:S02]  /*29e0*/  FADD R9, R20, R65 ;  /* 0x0000004114097221 */ /* 0x000fc40000000000 */
[----:B------:R2:W-:Y:S01]  /*29f0*/  STG.E desc[UR4][R66.64+0x7bc], R25 ;  /* 0x0007bc1942007986 */ /* 0x0005e2000c101904 */
[--C-:B0-----:R-:W-:Y:S01]  /*2a00*/  FADD R47, R68, R65.reuse ;  /* 0x00000041442f7221 */ /* 0x101fe20000000000 */
[--C-:B-1----:R-:W-:Y:S01]  /*2a10*/  FADD R39, R38, R65.reuse ;  /* 0x0000004126277221 */ /* 0x102fe20000000000 */
[--C-:B--2---:R-:W-:Y:S01]  /*2a20*/  FADD R25, R22, R65.reuse ;  /* 0x0000004116197221 */ /* 0x104fe20000000000 */
[----:B------:R-:W-:Y:S01]  /*2a30*/  FADD R65, R8, R65 ;  /* 0x0000004108417221 */ /* 0x000fe20000000000 */
[----:B------:R-:W-:Y:S04]  /*2a40*/  STG.E desc[UR4][R66.64+0x68], R69 ;  /* 0x0000684542007986 */ /* 0x000fe8000c101904 */
        /* <DEDUP_REMOVED lines=17> */
[----:B------:R-:W-:Y:S01]  /*2b60*/  STG.E desc[UR4][R66.64+0xa2c], R65 ;  /* 0x000a2c4142007986 */ /* 0x000fe2000c101904 */
[----:B------:R-:W-:Y:S05]  /*2b70*/  EXIT ;  /* 0x000000000000794d */ /* 0x000fea0003800000 */
.L_x_0:
[----:B------:R-:W-:-:S00]  /*2b80*/  BRA `(.L_x_0) ;  /* 0xfffffffc00fc7947 */ /* 0x000fc0000383ffff */
[----:B------:R-:W-:-:S00]  /*2b90*/  NOP ;  /* 0x0000000000007918 */ /* 0x000fc00000000000 */
        /* <DEDUP_REMOVED lines=14> */
.L_x_1:


//--------------------- .nv.shared.default_function_kernel0 --------------------------
	.section	.nv.shared.default_function_kernel0,"aw",@nobits
	.sectionflags	@""
	.align	4
.nv.shared.default_function_kernel0:
	.zero		4448


//--------------------- .nv.shared.reserved.0     --------------------------
	.section	.nv.shared.reserved.0,"aw",@nobits
	.weak		__nv_reservedSMEM_offset_0_alias
	.size		__nv_reservedSMEM_offset_0_alias, 0, 64
	.other		__nv_reservedSMEM_offset_0_alias,@"STO_CUDA_RESERVED_SHARED STV_DEFAULT"
__nv_reservedSMEM_offset_0_alias:
	.zero		0
	.zero		64


//--------------------- .nv.constant0.default_function_kernel0 --------------------------
	.section	.nv.constant0.default_function_kernel0,"a",@progbits
	.sectionflags	@""
	.align	4
.nv.constant0.default_function_kernel0:
	.zero		928


//--------------------- SYMBOLS --------------------------

	.type		.nv.reservedSmem.offset0,@object
	.size		.nv.reservedSmem.offset0,0x4
	.type		.nv.reservedSmem.cap,@object
	.size		.nv.reservedSmem.cap,0x4
